	.target	sm_100a

	.elftype	@"ET_EXEC"


//--------------------- .note.nv.tkinfo           --------------------------
	.section	.note.nv.tkinfo,"",@"SHT_NOTE"
	.sectionflags	@"SHF_NOTE_NV_TKINFO"
	.tkinfo
        /*0018*/ 	.word	0x00000081
        /*0030*/ 	.string	""
        /*0030*/ 	.string	"ptxas-blackwell"
        /*0030*/ 	.string	"Cuda compilation tools, release 12.9, V12.9.86"
        /*0030*/ 	.string	"Build cuda_12.9.r12.9/compiler.36037853_0"
        /*0030*/ 	.string	"-v  -suppress-debug-info  -lineinfo  -arch sm_100a "



//--------------------- .note.nv.cuver            --------------------------
	.section	.note.nv.cuver,"",@"SHT_NOTE"
	.sectionflags	@"SHF_NOTE_NV_CUVER"
        /*0018*/ 	.short	0x0001
        /*001a*/ 	.short	0x0064
        /*001c*/ 	.short	0x0001
        /*001e*/ 	.short	0x0000
        /*0020*/ 	.short	0x0001
        /*0022*/ 	.short	0x0000


//--------------------- .nv.info                  --------------------------
	.section	.nv.info,"",@"SHT_CUDA_INFO"
	.align	4


	//----- nvinfo : EIATTR_REGCOUNT
	.align		4
        /*0000*/ 	.byte	0x04, 0x2f
        /*0002*/ 	.short	(.L_4 - .L_3)
	.align		4
.L_3:
        /*0004*/ 	.word	index@(gluon_mma)
        /*0008*/ 	.word	0x0000003f


	//----- nvinfo : EIATTR_FRAME_SIZE
	.align		4
.L_4:
        /*000c*/ 	.byte	0x04, 0x11
        /*000e*/ 	.short	(.L_6 - .L_5)
	.align		4
.L_5:
        /*0010*/ 	.word	index@($__internal_2_$__cuda_sm10x_tcgen05_guardrail_trap_unallocated_columns_being_dealloced)
        /*0014*/ 	.word	0x00000000


	//----- nvinfo : EIATTR_FRAME_SIZE
	.align		4
.L_6:
        /*0018*/ 	.byte	0x04, 0x11
        /*001a*/ 	.short	(.L_8 - .L_7)
	.align		4
.L_7:
        /*001c*/ 	.word	index@($__internal_1_$__cuda_sm10x_tcgen05_guardrail_trap_phase_invalid_during_alloc)
        /*0020*/ 	.word	0x00000000


	//----- nvinfo : EIATTR_FRAME_SIZE
	.align		4
.L_8:
        /*0024*/ 	.byte	0x04, 0x11
        /*0026*/ 	.short	(.L_10 - .L_9)
	.align		4
.L_9:
        /*0028*/ 	.word	index@($__internal_0_$__cuda_sm10x_tcgen05_guardrail_trap_col_being_dealloced_not_returned_by_alloc)
        /*002c*/ 	.word	0x00000000


	//----- nvinfo : EIATTR_FRAME_SIZE
	.align		4
.L_10:
        /*0030*/ 	.byte	0x04, 0x11
        /*0032*/ 	.short	(.L_12 - .L_11)
	.align		4
.L_11:
        /*0034*/ 	.word	index@(gluon_mma)
        /*0038*/ 	.word	0x00000000


	//----- nvinfo : EIATTR_MIN_STACK_SIZE
	.align		4
.L_12:
        /*003c*/ 	.byte	0x04, 0x12
        /*003e*/ 	.short	(.L_14 - .L_13)
	.align		4
.L_13:
        /*0040*/ 	.word	index@(gluon_mma)
        /*0044*/ 	.word	0x00000000
.L_14:


//--------------------- .nv.info.gluon_mma        --------------------------
	.section	.nv.info.gluon_mma,"",@"SHT_CUDA_INFO"
	.sectionflags	@""
	.align	4


	//----- nvinfo : EIATTR_CUDA_API_VERSION
	.align		4
        /*0000*/ 	.byte	0x04, 0x37
        /*0002*/ 	.short	(.L_16 - .L_15)
.L_15:
        /*0004*/ 	.word	0x00000081


	//----- nvinfo : EIATTR_KPARAM_INFO
	.align		4
.L_16:
        /*0008*/ 	.byte	0x04, 0x17
        /*000a*/ 	.short	(.L_18 - .L_17)
.L_17:
        /*000c*/ 	.word	0x00000000
        /*0010*/ 	.short	0x0004
        /*0012*/ 	.short	0x0020
        /*0014*/ 	.byte	0x00, 0xf4, 0x21, 0x00


	//----- nvinfo : EIATTR_KPARAM_INFO
	.align		4
.L_18:
        /*0018*/ 	.byte	0x04, 0x17
        /*001a*/ 	.short	(.L_20 - .L_19)
.L_19:
        /*001c*/ 	.word	0x00000000
        /*0020*/ 	.short	0x0003
        /*0022*/ 	.short	0x0018
        /*0024*/ 	.byte	0x00, 0xf4, 0x21, 0x00


	//----- nvinfo : EIATTR_KPARAM_INFO
	.align		4
.L_20:
        /*0028*/ 	.byte	0x04, 0x17
        /*002a*/ 	.short	(.L_22 - .L_21)
.L_21:
        /*002c*/ 	.word	0x00000000
        /*0030*/ 	.short	0x0002
        /*0032*/ 	.short	0x0010
        /*0034*/ 	.byte	0x00, 0xf4, 0x21, 0x00


	//----- nvinfo : EIATTR_KPARAM_INFO
	.align		4
.L_22:
        /*0038*/ 	.byte	0x04, 0x17
        /*003a*/ 	.short	(.L_24 - .L_23)
.L_23:
        /*003c*/ 	.word	0x00000000
        /*0040*/ 	.short	0x0001
        /*0042*/ 	.short	0x0008
        /*0044*/ 	.byte	0x00, 0xf4, 0x21, 0x00


	//----- nvinfo : EIATTR_KPARAM_INFO
	.align		4
.L_24:
        /*0048*/ 	.byte	0x04, 0x17
        /*004a*/ 	.short	(.L_26 - .L_25)
.L_25:
        /*004c*/ 	.word	0x00000000
        /*0050*/ 	.short	0x0000
        /*0052*/ 	.short	0x0000
        /*0054*/ 	.byte	0x00, 0xf4, 0x21, 0x00


	//----- nvinfo : EIATTR_AT_ENTRY_FRAGMENTS
	.align		4
.L_26:
        /*0058*/ 	.byte	0x04, 0x4f
        /*005a*/ 	.short	(.L_28 - .L_27)


	//   ....[0]....
.L_27:
        /*005c*/ 	.word	0x00000004


	//----- nvinfo : EIATTR_RESERVED_SMEM_USED
	.align		4
.L_28:
        /*0060*/ 	.byte	0x01, 0x41
	.zero		2


	//----- nvinfo : EIATTR_SPARSE_MMA_MASK
	.align		4
        /*0064*/ 	.byte	0x03, 0x50
        /*0066*/ 	.short	0x0000


	//----- nvinfo : EIATTR_TCGEN05_1CTA_USED
	.align		4
        /*0068*/ 	.byte	0x01, 0x51
	.zero		2


	//----- nvinfo : EIATTR_MAXREG_COUNT
	.align		4
        /*006c*/ 	.byte	0x03, 0x1b
        /*006e*/ 	.short	0x00ff


	//----- nvinfo : EIATTR_NUM_BARRIERS
	.align		4
        /*0070*/ 	.byte	0x02, 0x4c
        /*0072*/ 	.byte	0x01
	.zero		1


	//----- nvinfo : EIATTR_INT_WARP_WIDE_INSTR_OFFSETS
	.align		4
        /*0074*/ 	.byte	0x04, 0x31
        /*0076*/ 	.short	(.L_30 - .L_29)


	//   ....[0]....
.L_29:
        /*0078*/ 	.word	0x00000e60


	//   ....[1]....
        /*007c*/ 	.word	0x00000e70


	//   ....[2]....
        /*0080*/ 	.word	0x000012f0


	//   ....[3]....
        /*0084*/ 	.word	0x00001300


	//   ....[4]....
        /*0088*/ 	.word	0x00001e40


	//   ....[5]....
        /*008c*/ 	.word	0x00001e90


	//----- nvinfo : EIATTR_COOP_GROUP_MASK_REGIDS
	.align		4
.L_30:
        /*0090*/ 	.byte	0x04, 0x29
        /*0092*/ 	.short	(.L_32 - .L_31)


	//   ....[0]....
.L_31:
        /*0094*/ 	.word	0xffffffff


	//   ....[1]....
        /*0098*/ 	.word	0xffffffff


	//   ....[2]....
        /*009c*/ 	.word	0xffffffff


	//   ....[3]....
        /*00a0*/ 	.word	0xffffffff


	//----- nvinfo : EIATTR_COOP_GROUP_INSTR_OFFSETS
	.align		4
.L_32:
        /*00a4*/ 	.byte	0x04, 0x28
        /*00a6*/ 	.short	(.L_34 - .L_33)


	//   ....[0]....
.L_33:
        /*00a8*/ 	.word	0x00000050


	//   ....[1]....
        /*00ac*/ 	.word	0x00000310


	//   ....[2]....
        /*00b0*/ 	.word	0x00001cd0


	//   ....[3]....
        /*00b4*/ 	.word	0x00001f40


	//----- nvinfo : EIATTR_VRC_CTA_INIT_COUNT
	.align		4
.L_34:
        /*00b8*/ 	.byte	0x02, 0x4a
        /*00ba*/ 	.byte	0x80
	.zero		1


	//----- nvinfo : EIATTR_MBARRIER_INSTR_OFFSETS
	.align		4
        /*00bc*/ 	.byte	0x04, 0x39
        /*00be*/ 	.short	(.L_36 - .L_35)


	//   ....[0]....
.L_35:
        /*00c0*/ 	.word	0x000010d0
        /*00c4*/ 	.word	0x000000ff
        /*00c8*/ 	.word	0x00002000
        /*00cc*/ 	.short	0x0100
        /*00ce*/ 	.byte	0x0e
	.zero		1


	//   ....[1]....
        /*00d0*/ 	.word	0x00001370
        /*00d4*/ 	.word	0x000000ff
        /*00d8*/ 	.word	0x00002000
        /*00dc*/ 	.short	0x010a
        /*00de*/ 	.byte	0x0e
	.zero		1


	//   ....[2]....
        /*00e0*/ 	.word	0x000014b0
        /*00e4*/ 	.word	0x000000ff
        /*00e8*/ 	.word	0x00002000
        /*00ec*/ 	.short	0x0108
        /*00ee*/ 	.byte	0x0e
	.zero		1


	//   ....[3]....
        /*00f0*/ 	.word	0x00001f60
        /*00f4*/ 	.word	0x000000ff
        /*00f8*/ 	.word	0x00002000
        /*00fc*/ 	.short	0x010a
        /*00fe*/ 	.byte	0x0e
	.zero		1


	//----- nvinfo : EIATTR_NUM_MBARRIERS
	.align		4
.L_36:
        /*0100*/ 	.byte	0x03, 0x38
        /*0102*/ 	.short	0x0001


	//----- nvinfo : EIATTR_EXIT_INSTR_OFFSETS
	.align		4
        /*0104*/ 	.byte	0x04, 0x1c
        /*0106*/ 	.short	(.L_38 - .L_37)


	//   ....[0]....
.L_37:
        /*0108*/ 	.word	0x00001f50


	//----- nvinfo : EIATTR_REQNTID
	.align		4
.L_38:
        /*010c*/ 	.byte	0x04, 0x10
        /*010e*/ 	.short	(.L_40 - .L_39)
.L_39:
        /*0110*/ 	.word	0x00000080
        /*0114*/ 	.word	0x00000001
        /*0118*/ 	.word	0x00000001


	//----- nvinfo : EIATTR_CRS_STACK_SIZE
	.align		4
.L_40:
        /*011c*/ 	.byte	0x04, 0x1e
        /*011e*/ 	.short	(.L_42 - .L_41)
.L_41:
        /*0120*/ 	.word	0x00000000


	//----- nvinfo : EIATTR_CBANK_PARAM_SIZE
	.align		4
.L_42:
        /*0124*/ 	.byte	0x03, 0x19
        /*0126*/ 	.short	0x0028


	//----- nvinfo : EIATTR_PARAM_CBANK
	.align		4
        /*0128*/ 	.byte	0x04, 0x0a
        /*012a*/ 	.short	(.L_44 - .L_43)
	.align		4
.L_43:
        /*012c*/ 	.word	index@(.nv.constant0.gluon_mma)
        /*0130*/ 	.short	0x0380
        /*0132*/ 	.short	0x0028


	//----- nvinfo : EIATTR_SW_WAR
	.align		4
.L_44:
        /*0134*/ 	.byte	0x04, 0x36
        /*0136*/ 	.short	(.L_46 - .L_45)
.L_45:
        /*0138*/ 	.word	0x00000008
.L_46:


//--------------------- .nv.compat                --------------------------
	.section	.nv.compat,"",@"SHT_CUDA_COMPAT_INFO"
	.align	4
        /*0000*/ 	.byte	0x02, 0x02, 0x02, 0x00, 0x02, 0x05, 0x05, 0x00, 0x02, 0x03, 0x00, 0x00, 0x02, 0x06, 0x01, 0x00


//--------------------- .nv.callgraph             --------------------------
	.section	.nv.callgraph,"",@"SHT_CUDA_CALLGRAPH"
	.align	4
	.sectionentsize	8
	.align		4
        /*0000*/ 	.word	0x00000000
	.align		4
        /*0004*/ 	.word	0xffffffff
	.align		4
        /*0008*/ 	.word	0x00000000
	.align		4
        /*000c*/ 	.word	0xfffffffe
	.align		4
        /*0010*/ 	.word	0x00000000
	.align		4
        /*0014*/ 	.word	0xfffffffd
	.align		4
        /*0018*/ 	.word	0x00000000
	.align		4
        /*001c*/ 	.word	0xfffffffc


//--------------------- .text.gluon_mma           --------------------------
	.section	.text.gluon_mma,"ax",@progbits
	.align	128
        .global         gluon_mma
        .type           gluon_mma,@function
        .size           gluon_mma,(.L_x_15 - gluon_mma)
        .other          gluon_mma,@"STO_CUDA_ENTRY STV_DEFAULT"
gluon_mma:
.text.gluon_mma:
[----:B------:R-:W0:Y:S01]  /*0000*/  LDC R1, c[0x0][0x37c] ;  /* 0x0000df00ff017b82 */ /* 0x000e220000000800 */
[----:B------:R-:W1:Y:S02]  /*0010*/  S2R R50, SR_TID.X ;  /* 0x0000000000327919 */ /* 0x000e640000002100 */
[----:B-1----:R-:W-:-:S13]  /*0020*/  ISETP.GE.U32.AND P1, PT, R50, 0x20, PT ;  /* 0x000000203200780c */ /* 0x002fda0003f26070 */
[----:B------:R-:W-:Y:S05]  /*0030*/  @P1 BRA `(.L_x_0) ;  /* 0x0000000000b81947 */ /* 0x000fea0003800000 */
[----:B------:R-:W1:Y:S01]  /*0040*/  S2UR UR6, SR_CgaCtaId ;  /* 0x00000000000679c3 */ /* 0x000e620000008800 */
[----:B------:R-:W-:Y:S01]  /*0050*/  NOP ;  /* 0x0000000000007918 */ /* 0x000fe20000000000 */
[----:B------:R-:W-:Y:S02]  /*0060*/  UMOV UR4, 0x40 ;  /* 0x0000004000047882 */ /* 0x000fe40000000000 */
[----:B-1----:R-:W-:-:S09]  /*0070*/  ULEA UR4, UR6, UR4, 0x18 ;  /* 0x0000000406047291 */ /* 0x002fd2000f8ec0ff */
[----:B------:R-:W1:Y:S01]  /*0080*/  LDS.U8 R0, [UR4] ;  /* 0x00000004ff007984 */ /* 0x000e620008000000 */
[----:B------:R-:W-:Y:S02]  /*0090*/  UMOV UR4, 0x400 ;  /* 0x0000040000047882 */ /* 0x000fe40000000000 */
[----:B------:R-:W-:Y:S01]  /*00a0*/  ULEA UR4, UR6, UR4, 0x18 ;  /* 0x0000000406047291 */ /* 0x000fe2000f8ec0ff */
[----:B-1----:R-:W-:-:S13]  /*00b0*/  ISETP.NE.AND P0, PT, R0, RZ, PT ;  /* 0x000000ff0000720c */ /* 0x002fda0003f05270 */
[----:B------:R-:W-:Y:S05]  /*00c0*/  @P0 BRA `(.L_x_1) ;  /* 0x00000000007c0947 */ /* 0x000fea0003800000 */
[----:B------:R-:W-:-:S13]  /*00d0*/  ELECT P0, URZ, PT ;  /* 0x0000000000ff782f */ /* 0x000fda0003800000 */
[----:B------:R-:W-:Y:S05]  /*00e0*/  @!P0 BRA `(.L_x_2) ;  /* 0x0000000000848947 */ /* 0x000fea0003800000 */
[----:B------:R-:W-:Y:S01]  /*00f0*/  UMOV UR5, 0x2 ;  /* 0x0000000200057882 */ /* 0x000fe20000000000 */
[----:B------:R-:W-:Y:S02]  /*0100*/  IMAD.MOV.U32 R4, RZ, RZ, 0x1 ;  /* 0x00000001ff047424 */ /* 0x000fe400078e00ff */
[----:B------:R-:W-:Y:S02]  /*0110*/  IMAD.MOV.U32 R5, RZ, RZ, 0x3 ;  /* 0x00000003ff057424 */ /* 0x000fe400078e00ff */
[----:B------:R-:W-:Y:S04]  /*0120*/  DEPBAR.LE SB1, 0x36 ;  /* 0x00009d800000791a */ /* 0x000fe80000000000 */
[----:B------:R-:W1:Y:S02]  /*0130*/  UTCATOMSWS.FIND_AND_SET.ALIGN UP0, UR5, UR5 ;  /* 0x00000005000575e3 */ /* 0x000e640008000800 */
[----:B-1----:R-:W-:-:S04]  /*0140*/  PLOP3.LUT P0, PT, PT, PT, UP0, 0x80, 0x8 ;  /* 0x000000000008781c */ /* 0x002fc80003f0f008 */
[----:B------:R-:W-:-:S04]  /*0150*/  SEL R0, RZ, 0xffffffff, !P0 ;  /* 0xffffffffff007807 */ /* 0x000fc80004000000 */
[----:B------:R-:W-:Y:S01]  /*0160*/  ISETP.NE.AND P0, PT, R0, RZ, PT ;  /* 0x000000ff0000720c */ /* 0x000fe20003f05270 */
[----:B------:R-:W-:-:S12]  /*0170*/  IMAD.U32 R0, RZ, RZ, UR5 ;  /* 0x00000005ff007e24 */ /* 0x000fd8000f8e00ff */
[----:B------:R-:W-:Y:S05]  /*0180*/  @P0 BRA `(.L_x_3) ;  /* 0x0000000000240947 */ /* 0x000fea0003800000 */
.L_x_4:
[----:B------:R-:W-:Y:S05]  /*0190*/  NANOSLEEP 0x64 ;  /* 0x000000640000795d */ /* 0x000fea0003800000 */
[----:B------:R-:W-:-:S05]  /*01a0*/  UMOV UR5, 0x2 ;  /* 0x0000000200057882 */ /* 0x000fca0000000000 */
[----:B------:R-:W-:Y:S04]  /*01b0*/  DEPBAR.LE SB1, 0x36 ;  /* 0x00009d800000791a */ /* 0x000fe80000000000 */
[----:B------:R-:W1:Y:S02]  /*01c0*/  UTCATOMSWS.FIND_AND_SET.ALIGN UP0, UR5, UR5 ;  /* 0x00000005000575e3 */ /* 0x000e640008000800 */
[----:B-1----:R-:W-:-:S04]  /*01d0*/  PLOP3.LUT P0, PT, PT, PT, UP0, 0x80, 0x8 ;  /* 0x000000000008781c */ /* 0x002fc80003f0f008 */
[----:B------:R-:W-:-:S04]  /*01e0*/  SEL R0, RZ, 0xffffffff, !P0 ;  /* 0xffffffffff007807 */ /* 0x000fc80004000000 */
[----:B------:R-:W-:Y:S01]  /*01f0*/  ISETP.NE.AND P0, PT, R0, RZ, PT ;  /* 0x000000ff0000720c */ /* 0x000fe20003f05270 */
[----:B------:R-:W-:-:S12]  /*0200*/  IMAD.U32 R0, RZ, RZ, UR5 ;  /* 0x00000005ff007e24 */ /* 0x000fd8000f8e00ff */
[----:B------:R-:W-:Y:S05]  /*0210*/  @!P0 BRA `(.L_x_4) ;  /* 0xfffffffc00dc8947 */ /* 0x000fea000383ffff */
.L_x_3:
[C---:B------:R-:W-:Y:S01]  /*0220*/  VIADD R3, R0.reuse, 0x10 ;  /* 0x0000001000037836 */ /* 0x040fe20000000000 */
[----:B------:R-:W-:Y:S01]  /*0230*/  UMOV UR5, 0x50 ;  /* 0x0000005000057882 */ /* 0x000fe20000000000 */
[----:B------:R-:W-:Y:S01]  /*0240*/  SHF.L.U32 R2, R5, R0, RZ ;  /* 0x0000000005027219 */ /* 0x000fe200000006ff */
[----:B------:R-:W-:Y:S01]  /*0250*/  ULEA UR5, UR6, UR5, 0x18 ;  /* 0x0000000506057291 */ /* 0x000fe2000f8ec0ff */
[----:B------:R-:W-:Y:S01]  /*0260*/  IMAD.SHL.U32 R0, R0, 0x20, RZ ;  /* 0x0000002000007824 */ /* 0x000fe200078e00ff */
[----:B------:R-:W-:-:S04]  /*0270*/  SHF.L.U32 R3, R4, R3, RZ ;  /* 0x0000000304037219 */ /* 0x000fc800000006ff */
[----:B------:R-:W-:-:S05]  /*0280*/  LOP3.LUT R2, R3, R2, RZ, 0xfc, !PT ;  /* 0x0000000203027212 */ /* 0x000fca00078efcff */
[----:B------:R1:W-:Y:S04]  /*0290*/  ATOMS.OR RZ, [UR5], R2 ;  /* 0x00000002ffff798c */ /* 0x0003e8000b000005 */
[----:B------:R1:W-:Y:S01]  /*02a0*/  STS [UR4], R0 ;  /* 0x00000000ff007988 */ /* 0x0003e20008000804 */
[----:B------:R-:W-:Y:S05]  /*02b0*/  BRA `(.L_x_2) ;  /* 0x0000000000107947 */ /* 0x000fea0003800000 */
.L_x_1:
[----:B------:R-:W-:Y:S01]  /*02c0*/  IMAD.MOV.U32 R0, RZ, RZ, -0x1 ;  /* 0xffffffffff007424 */ /* 0x000fe200078e00ff */
[----:B------:R-:W-:-:S04]  /*02d0*/  MOV R2, 0x300 ;  /* 0x0000030000027802 */ /* 0x000fc80000000f00 */
[----:B------:R1:W-:Y:S03]  /*02e0*/  STS [UR4], R0 ;  /* 0x00000000ff007988 */ /* 0x0003e60008000804 */
[----:B01----:R-:W-:Y:S05]  /*02f0*/  CALL.REL.NOINC `($__internal_1_$__cuda_sm10x_tcgen05_guardrail_trap_phase_invalid_during_alloc) ;  /* 0x0000001c00307944 */ /* 0x003fea0003c00000 */
.L_x_2:
[----:B------:R-:W-:Y:S05]  /*0300*/  WARPSYNC.ALL ;  /* 0x0000000000007948 */ /* 0x000fea0003800000 */
[----:B------:R-:W-:Y:S01]  /*0310*/  NOP ;  /* 0x0000000000007918 */ /* 0x000fe20000000000 */
.L_x_0:
[----:B------:R-:W2:Y:S01]  /*0320*/  LDC.64 R12, c[0x0][0x380] ;  /* 0x0000e000ff0c7b82 */ /* 0x000ea20000000a00 */
[----:B-1----:R-:W-:Y:S01]  /*0330*/  SHF.R.U32.HI R0, RZ, 0x5, R50 ;  /* 0x00000005ff007819 */ /* 0x002fe20000011632 */
[----:B------:R-:W-:Y:S01]  /*0340*/  UMOV UR4, 0x400 ;  /* 0x0000040000047882 */ /* 0x000fe20000000000 */
[----:B------:R-:W1:Y:S01]  /*0350*/  LDCU.64 UR16, c[0x0][0x358] ;  /* 0x00006b00ff1077ac */ /* 0x000e620008000a00 */
[----:B------:R-:W-:Y:S02]  /*0360*/  LOP3.LUT R42, R50, 0x1f, RZ, 0xc0, !PT ;  /* 0x0000001f322a7812 */ /* 0x000fe400078ec0ff */
[----:B------:R-:W-:Y:S02]  /*0370*/  SGXT.U32 R0, R0, 0x2 ;  /* 0x000000020000781a */ /* 0x000fe40000000000 */
[----:B------:R-:W3:Y:S01]  /*0380*/  S2UR UR13, SR_CgaCtaId ;  /* 0x00000000000d79c3 */ /* 0x000ee20000008800 */
[----:B------:R-:W-:Y:S02]  /*0390*/  LOP3.LUT R51, R50, 0x60, RZ, 0xc0, !PT ;  /* 0x0000006032337812 */ /* 0x000fe400078ec0ff */
[----:B------:R-:W-:-:S02]  /*03a0*/  LOP3.LUT R22, R0, 0x10, RZ, 0xfc, !PT ;  /* 0x0000001000167812 */ /* 0x000fc400078efcff */
[C---:B------:R-:W-:Y:S01]  /*03b0*/  LOP3.LUT R37, R0.reuse, 0x38, RZ, 0xfc, !PT ;  /* 0x0000003800257812 */ /* 0x040fe200078efcff */
[----:B------:R-:W-:Y:S01]  /*03c0*/  IMAD.SHL.U32 R41, R51, 0x2, RZ ;  /* 0x0000000233297824 */ /* 0x000fe200078e00ff */
[----:B------:R-:W-:Y:S01]  /*03d0*/  LOP3.LUT R39, R0, 0x28, RZ, 0xfc, !PT ;  /* 0x0000002800277812 */ /* 0x000fe200078efcff */
[----:B------:R-:W-:Y:S01]  /*03e0*/  IMAD.SHL.U32 R6, R22, 0x20, RZ ;  /* 0x0000002016067824 */ /* 0x000fe200078e00ff */
[C---:B------:R-:W-:Y:S01]  /*03f0*/  LOP3.LUT R36, R0.reuse, 0x24, RZ, 0xfc, !PT ;  /* 0x0000002400247812 */ /* 0x040fe200078efcff */
[----:B------:R-:W-:Y:S01]  /*0400*/  IMAD.SHL.U32 R15, R37, 0x20, RZ ;  /* 0x00000020250f7824 */ /* 0x000fe200078e00ff */
[C---:B------:R-:W-:Y:S01]  /*0410*/  LOP3.LUT R40, R0.reuse, 0x20, RZ, 0xfc, !PT ;  /* 0x0000002000287812 */ /* 0x040fe200078efcff */
[----:B------:R-:W-:Y:S01]  /*0420*/  IMAD.SHL.U32 R7, R39, 0x20, RZ ;  /* 0x0000002027077824 */ /* 0x000fe200078e00ff */
[----:B------:R-:W-:Y:S01]  /*0430*/  LOP3.LUT R19, R0, 0x8, RZ, 0xfc, !PT ;  /* 0x0000000800137812 */ /* 0x000fe200078efcff */
[----:B------:R-:W-:Y:S01]  /*0440*/  IMAD.SHL.U32 R52, R36, 0x20, RZ ;  /* 0x0000002024347824 */ /* 0x000fe200078e00ff */
[----:B------:R-:W-:Y:S01]  /*0450*/  LOP3.LUT R53, R0, 0x18, RZ, 0xfc, !PT ;  /* 0x0000001800357812 */ /* 0x000fe200078efcff */
[----:B------:R-:W-:Y:S01]  /*0460*/  IMAD.SHL.U32 R16, R40, 0x20, RZ ;  /* 0x0000002028107824 */ /* 0x000fe200078e00ff */
[-C--:B--2---:R-:W-:Y:S01]  /*0470*/  LEA R28, P2, R22, R12.reuse, 0x6 ;  /* 0x0000000c161c7211 */ /* 0x084fe200078430ff */
[----:B------:R-:W-:Y:S01]  /*0480*/  IMAD.SHL.U32 R4, R19, 0x20, RZ ;  /* 0x0000002013047824 */ /* 0x000fe200078e00ff */
[----:B------:R-:W-:Y:S01]  /*0490*/  LEA R10, P4, R39, R12, 0x6 ;  /* 0x0000000c270a7211 */ /* 0x000fe200078830ff */
[----:B------:R-:W-:Y:S01]  /*04a0*/  IMAD.SHL.U32 R14, R53, 0x20, RZ ;  /* 0x00000020350e7824 */ /* 0x000fe200078e00ff */
[----:B------:R-:W-:-:S02]  /*04b0*/  LEA.HI.X R29, R6, R13, RZ, 0x1, P2 ;  /* 0x0000000d061d7211 */ /* 0x000fc400010f0cff */
[-C--:B------:R-:W-:Y:S01]  /*04c0*/  LEA R44, P2, R37, R12.reuse, 0x6 ;  /* 0x0000000c252c7211 */ /* 0x080fe200078430ff */
[----:B---3--:R-:W-:Y:S01]  /*04d0*/  ULEA UR14, UR13, UR4, 0x18 ;  /* 0x000000040d0e7291 */ /* 0x008fe2000f8ec0ff */
[-C--:B------:R-:W-:Y:S02]  /*04e0*/  LEA.HI.X R11, R7, R13.reuse, RZ, 0x1, P4 ;  /* 0x0000000d070b7211 */ /* 0x080fe400020f0cff */
[-C--:B------:R-:W-:Y:S02]  /*04f0*/  LEA.HI.X R45, R15, R13.reuse, RZ, 0x1, P2 ;  /* 0x0000000d0f2d7211 */ /* 0x080fe400010f0cff */
[-C--:B------:R-:W-:Y:S02]  /*0500*/  LEA R6, P2, R36, R12.reuse, 0x6 ;  /* 0x0000000c24067211 */ /* 0x080fe400078430ff */
[----:B------:R-:W-:Y:S02]  /*0510*/  LEA R30, P6, R40, R12, 0x6 ;  /* 0x0000000c281e7211 */ /* 0x000fe400078c30ff */
[-C--:B------:R-:W-:Y:S01]  /*0520*/  LEA.HI.X R7, R52, R13.reuse, RZ, 0x1, P2 ;  /* 0x0000000d34077211 */ /* 0x080fe200010f0cff */
[----:B------:R-:W-:Y:S01]  /*0530*/  BAR.SYNC.DEFER_BLOCKING 0x0 ;  /* 0x0000000000007b1d */ /* 0x000fe20000010000 */
[----:B------:R-:W-:Y:S01]  /*0540*/  LEA.HI.X R31, R16, R13, RZ, 0x1, P6 ;  /* 0x0000000d101f7211 */ /* 0x000fe200030f0cff */
[----:B------:R-:W-:Y:S01]  /*0550*/  IMAD.WIDE.U32 R10, R42, 0x2, R10 ;  /* 0x000000022a0a7825 */ /* 0x000fe200078e000a */
[----:B------:R-:W-:-:S02]  /*0560*/  LOP3.LUT R38, R0, 0x30, RZ, 0xfc, !PT ;  /* 0x0000003000267812 */ /* 0x000fc400078efcff */
[-C--:B------:R-:W-:Y:S02]  /*0570*/  LEA R56, P0, R19, R12.reuse, 0x6 ;  /* 0x0000000c13387211 */ /* 0x080fe400078030ff */
[C---:B------:R-:W-:Y:S02]  /*0580*/  LOP3.LUT R18, R0.reuse, 0xc, RZ, 0xfc, !PT ;  /* 0x0000000c00127812 */ /* 0x040fe400078efcff */
[C---:B------:R-:W-:Y:S02]  /*0590*/  LOP3.LUT R54, R0.reuse, 0x14, RZ, 0xfc, !PT ;  /* 0x0000001400367812 */ /* 0x040fe400078efcff */
[----:B------:R-:W-:Y:S02]  /*05a0*/  IADD3 R26, P5, PT, R41, R12, RZ ;  /* 0x0000000c291a7210 */ /* 0x000fe40007fbe0ff */
[C---:B------:R-:W-:Y:S02]  /*05b0*/  LOP3.LUT R21, R0.reuse, 0x4, RZ, 0xfc, !PT ;  /* 0x0000000400157812 */ /* 0x040fe400078efcff */
[----:B------:R-:W-:-:S02]  /*05c0*/  LOP3.LUT R49, R0, 0x1c, RZ, 0xfc, !PT ;  /* 0x0000001c00317812 */ /* 0x000fc400078efcff */
[-C--:B------:R-:W-:Y:S02]  /*05d0*/  LEA R46, P3, R53, R12.reuse, 0x6 ;  /* 0x0000000c352e7211 */ /* 0x080fe400078630ff */
[C---:B------:R-:W-:Y:S02]  /*05e0*/  LOP3.LUT R2, R0.reuse, 0x34, RZ, 0xfc, !PT ;  /* 0x0000003400027812 */ /* 0x040fe400078efcff */
[----:B------:R-:W-:Y:S01]  /*05f0*/  LOP3.LUT R3, R0, 0x2c, RZ, 0xfc, !PT ;  /* 0x0000002c00037812 */ /* 0x000fe200078efcff */
[----:B------:R-:W2:Y:S01]  /*0600*/  LDS R52, [UR14] ;  /* 0x0000000eff347984 */ /* 0x000ea20008000800 */
[----:B------:R-:W-:Y:S01]  /*0610*/  IMAD.WIDE.U32 R30, R42, 0x2, R30 ;  /* 0x000000022a1e7825 */ /* 0x000fe200078e001e */
[-C--:B------:R-:W-:Y:S01]  /*0620*/  LEA.HI.X R57, R4, R13.reuse, RZ, 0x1, P0 ;  /* 0x0000000d04397211 */ /* 0x080fe200000f0cff */
[----:B------:R-:W-:Y:S02]  /*0630*/  BAR.SYNC.DEFER_BLOCKING 0x0 ;  /* 0x0000000000007b1d */ /* 0x000fe40000010000 */
[C---:B------:R-:W-:Y:S01]  /*0640*/  IMAD.SHL.U32 R9, R38.reuse, 0x20, RZ ;  /* 0x0000002026097824 */ /* 0x040fe200078e00ff */
[-C--:B------:R-:W-:Y:S01]  /*0650*/  LEA R32, P0, R38, R12.reuse, 0x6 ;  /* 0x0000000c26207211 */ /* 0x080fe200078030ff */
[----:B------:R-:W-:Y:S01]  /*0660*/  IMAD.SHL.U32 R5, R18, 0x20, RZ ;  /* 0x0000002012057824 */ /* 0x000fe200078e00ff */
[-C--:B------:R-:W-:Y:S01]  /*0670*/  LEA.HI.X R27, R51, R13.reuse, RZ, 0x1, P5 ;  /* 0x0000000d331b7211 */ /* 0x080fe200028f0cff */
[----:B------:R-:W-:Y:S01]  /*0680*/  IMAD.SHL.U32 R20, R54, 0x20, RZ ;  /* 0x0000002036147824 */ /* 0x000fe200078e00ff */
[-C--:B------:R-:W-:Y:S01]  /*0690*/  LEA R24, P5, R18, R12.reuse, 0x6 ;  /* 0x0000000c12187211 */ /* 0x080fe200078a30ff */
[----:B------:R-:W-:Y:S01]  /*06a0*/  IMAD.SHL.U32 R8, R21, 0x20, RZ ;  /* 0x0000002015087824 */ /* 0x000fe200078e00ff */
[-C--:B------:R-:W-:Y:S01]  /*06b0*/  LEA R4, P4, R54, R12.reuse, 0x6 ;  /* 0x0000000c36047211 */ /* 0x080fe200078830ff */
[----:B------:R-:W-:Y:S01]  /*06c0*/  IMAD.SHL.U32 R48, R49, 0x20, RZ ;  /* 0x0000002031307824 */ /* 0x000fe200078e00ff */
[-C--:B------:R-:W-:Y:S01]  /*06d0*/  LEA.HI.X R47, R14, R13.reuse, RZ, 0x1, P3 ;  /* 0x0000000d0e2f7211 */ /* 0x080fe200018f0cff */
[----:B------:R-:W-:Y:S01]  /*06e0*/  IMAD.SHL.U32 R60, R2, 0x20, RZ ;  /* 0x00000020023c7824 */ /* 0x000fe200078e00ff */
[----:B------:R-:W-:Y:S01]  /*06f0*/  LEA.HI.X R33, R9, R13, RZ, 0x1, P0 ;  /* 0x0000000d09217211 */ /* 0x000fe200000f0cff */
[----:B------:R-:W-:Y:S01]  /*0700*/  IMAD.SHL.U32 R58, R3, 0x20, RZ ;  /* 0x00000020033a7824 */ /* 0x000fe200078e00ff */
[-C--:B------:R-:W-:Y:S01]  /*0710*/  LEA R34, P3, R21, R12.reuse, 0x6 ;  /* 0x0000000c15227211 */ /* 0x080fe200078630ff */
[----:B------:R-:W-:Y:S01]  /*0720*/  IMAD.WIDE.U32 R6, R42, 0x2, R6 ;  /* 0x000000022a067825 */ /* 0x000fe200078e0006 */
[----:B------:R-:W-:-:S02]  /*0730*/  LEA R16, P0, R49, R12, 0x6 ;  /* 0x0000000c31107211 */ /* 0x000fc400078030ff */
[----:B------:R-:W-:Y:S01]  /*0740*/  LOP3.LUT R0, R0, 0x3c, RZ, 0xfc, !PT ;  /* 0x0000003c00007812 */ /* 0x000fe200078efcff */
[----:B------:R-:W-:Y:S01]  /*0750*/  IMAD.SHL.U32 R43, R21, 0x40, RZ ;  /* 0x00000040152b7824 */ /* 0x000fe200078e00ff */
[-C--:B------:R-:W-:Y:S01]  /*0760*/  LEA.HI.X R25, R5, R13.reuse, RZ, 0x1, P5 ;  /* 0x0000000d05197211 */ /* 0x080fe200028f0cff */
[----:B------:R-:W-:Y:S01]  /*0770*/  IMAD.WIDE.U32 R44, R42, 0x2, R44 ;  /* 0x000000022a2c7825 */ /* 0x000fe200078e002c */
[-C--:B------:R-:W-:Y:S01]  /*0780*/  LEA.HI.X R5, R20, R13.reuse, RZ, 0x1, P4 ;  /* 0x0000000d14057211 */ /* 0x080fe200020f0cff */
[----:B-1----:R-:W5:Y:S01]  /*0790*/  LDG.E.U16 R30, desc[UR16][R30.64] ;  /* 0x000000101e1e7981 */ /* 0x002f62000c1e1500 */
[-C--:B------:R-:W-:Y:S01]  /*07a0*/  LEA.HI.X R35, R8, R13.reuse, RZ, 0x1, P3 ;  /* 0x0000000d08237211 */ /* 0x080fe200018f0cff */
[----:B------:R-:W-:Y:S01]  /*07b0*/  IMAD.SHL.U32 R23, R0, 0x20, RZ ;  /* 0x0000002000177824 */ /* 0x000fe200078e00ff */
[-C--:B------:R-:W-:Y:S01]  /*07c0*/  LEA.HI.X R17, R48, R13.reuse, RZ, 0x1, P0 ;  /* 0x0000000d30117211 */ /* 0x080fe200000f0cff */
[----:B------:R-:W-:Y:S01]  /*07d0*/  IMAD.WIDE.U32 R28, R42, 0x2, R28 ;  /* 0x000000022a1c7825 */ /* 0x000fe200078e001c */
[-C--:B------:R-:W-:Y:S01]  /*07e0*/  LEA R8, P3, R2, R12.reuse, 0x6 ;  /* 0x0000000c02087211 */ /* 0x080fe200078630ff */
[----:B------:R-:W5:Y:S01]  /*07f0*/  LDG.E.U16 R6, desc[UR16][R6.64] ;  /* 0x0000001006067981 */ /* 0x000f62000c1e1500 */
[-C--:B------:R-:W-:Y:S01]  /*0800*/  LEA R14, P6, R3, R12.reuse, 0x6 ;  /* 0x0000000c030e7211 */ /* 0x080fe200078c30ff */
[----:B------:R-:W-:Y:S01]  /*0810*/  IMAD.WIDE.U32 R4, R42, 0x2, R4 ;  /* 0x000000022a047825 */ /* 0x000fe200078e0004 */
[----:B------:R-:W-:Y:S01]  /*0820*/  LEA R12, P5, R0, R12, 0x6 ;  /* 0x0000000c000c7211 */ /* 0x000fe200078a30ff */
[----:B------:R1:W5:Y:S01]  /*0830*/  LDG.E.U16 R31, desc[UR16][R10.64] ;  /* 0x000000100a1f7981 */ /* 0x000362000c1e1500 */
[-C--:B------:R-:W-:Y:S01]  /*0840*/  LEA.HI.X R9, R60, R13.reuse, RZ, 0x1, P3 ;  /* 0x0000000d3c097211 */ /* 0x080fe200018f0cff */
[----:B------:R-:W-:Y:S01]  /*0850*/  IMAD.WIDE.U32 R16, R42, 0x2, R16 ;  /* 0x000000022a107825 */ /* 0x000fe200078e0010 */
[-C--:B------:R-:W-:Y:S01]  /*0860*/  LEA.HI.X R15, R58, R13.reuse, RZ, 0x1, P6 ;  /* 0x0000000d3a0f7211 */ /* 0x080fe200030f0cff */
[----:B------:R-:W5:Y:S01]  /*0870*/  LDG.E.U16 R4, desc[UR16][R4.64] ;  /* 0x0000001004047981 */ /* 0x000f62000c1e1500 */
[----:B------:R-:W-:Y:S01]  /*0880*/  LEA.HI.X R13, R23, R13, RZ, 0x1, P5 ;  /* 0x0000000d170d7211 */ /* 0x000fe200028f0cff */
[----:B------:R-:W-:-:S02]  /*0890*/  IMAD.WIDE.U32 R32, R42, 0x2, R32 ;  /* 0x000000022a207825 */ /* 0x000fc400078e0020 */
[----:B------:R-:W5:Y:S01]  /*08a0*/  LDG.E.U16 R28, desc[UR16][R28.64] ;  /* 0x000000101c1c7981 */ /* 0x000f62000c1e1500 */
[----:B-1----:R-:W1:Y:S01]  /*08b0*/  LDC.64 R10, c[0x0][0x388] ;  /* 0x0000e200ff0a7b82 */ /* 0x002e620000000a00 */
[C---:B------:R-:W-:Y:S02]  /*08c0*/  IMAD.WIDE.U32 R8, R42.reuse, 0x2, R8 ;  /* 0x000000022a087825 */ /* 0x040fe400078e0008 */
[----:B------:R-:W5:Y:S02]  /*08d0*/  LDG.E.U16 R32, desc[UR16][R32.64] ;  /* 0x0000001020207981 */ /* 0x000f64000c1e1500 */
[C---:B------:R-:W-:Y:S02]  /*08e0*/  IMAD.WIDE.U32 R26, R42.reuse, 0x2, R26 ;  /* 0x000000022a1a7825 */ /* 0x040fe400078e001a */
[----:B------:R3:W5:Y:S02]  /*08f0*/  LDG.E.U16 R5, desc[UR16][R16.64] ;  /* 0x0000001010057981 */ /* 0x000764000c1e1500 */
[----:B------:R-:W-:-:S02]  /*0900*/  IMAD.WIDE.U32 R14, R42, 0x2, R14 ;  /* 0x000000022a0e7825 */ /* 0x000fc400078e000e */
[----:B------:R-:W5:Y:S02]  /*0910*/  LDG.E.U16 R8, desc[UR16][R8.64] ;  /* 0x0000001008087981 */ /* 0x000f64000c1e1500 */
[C---:B------:R-:W-:Y:S02]  /*0920*/  IMAD.WIDE.U32 R12, R42.reuse, 0x2, R12 ;  /* 0x000000022a0c7825 */ /* 0x040fe400078e000c */
[----:B------:R4:W5:Y:S02]  /*0930*/  LDG.E.U16 R33, desc[UR16][R44.64] ;  /* 0x000000102c217981 */ /* 0x000964000c1e1500 */
[----:B------:R-:W-:Y:S02]  /*0940*/  IMAD.WIDE.U32 R56, R42, 0x2, R56 ;  /* 0x000000022a387825 */ /* 0x000fe400078e0038 */
[----:B------:R0:W5:Y:S04]  /*0950*/  LDG.E.U16 R7, desc[UR16][R14.64] ;  /* 0x000000100e077981 */ /* 0x000168000c1e1500 */
[----:B------:R0:W5:Y:S01]  /*0960*/  LDG.E.U16 R9, desc[UR16][R12.64] ;  /* 0x000000100c097981 */ /* 0x000162000c1e1500 */
[----:B-1----:R-:W-:-:S02]  /*0970*/  LEA R20, P0, R51, R10, 0x2 ;  /* 0x0000000a33147211 */ /* 0x002fc400078010ff */
[-C--:B---3--:R-:W-:Y:S01]  /*0980*/  LEA R16, P2, R21, R10.reuse, 0x7 ;  /* 0x0000000a15107211 */ /* 0x088fe200078438ff */
[----:B------:R-:W-:Y:S01]  /*0990*/  IMAD.WIDE.U32 R46, R42, 0x2, R46 ;  /* 0x000000022a2e7825 */ /* 0x000fe200078e002e */
[-C--:B------:R-:W-:Y:S01]  /*09a0*/  LEA.HI.X R21, R41, R11.reuse, RZ, 0x1, P0 ;  /* 0x0000000b29157211 */ /* 0x080fe200000f0cff */
[----:B------:R-:W5:Y:S01]  /*09b0*/  LDG.E.U16 R26, desc[UR16][R26.64] ;  /* 0x000000101a1a7981 */ /* 0x000f62000c1e1500 */
[-C--:B------:R-:W-:Y:S01]  /*09c0*/  LEA.HI.X R17, R43, R11.reuse, RZ, 0x1, P2 ;  /* 0x0000000b2b117211 */ /* 0x080fe200010f0cff */
[C---:B----4-:R-:W-:Y:S01]  /*09d0*/  IMAD.SHL.U32 R44, R19.reuse, 0x40, RZ ;  /* 0x00000040132c7824 */ /* 0x050fe200078e00ff */
[-C--:B0-----:R-:W-:Y:S01]  /*09e0*/  LEA R14, P0, R19, R10.reuse, 0x7 ;  /* 0x0000000a130e7211 */ /* 0x081fe200078038ff */
[C---:B------:R-:W-:Y:S01]  /*09f0*/  IMAD.SHL.U32 R45, R18.reuse, 0x40, RZ ;  /* 0x00000040122d7824 */ /* 0x040fe200078e00ff */
[----:B------:R-:W-:Y:S01]  /*0a00*/  LEA R12, P2, R18, R10, 0x7 ;  /* 0x0000000a120c7211 */ /* 0x000fe200078438ff */
[----:B------:R-:W-:Y:S01]  /*0a10*/  IMAD.WIDE.U32 R20, R42, 0x2, R20 ;  /* 0x000000022a147825 */ /* 0x000fe200078e0014 */
[-C--:B------:R-:W-:Y:S01]  /*0a20*/  LEA.HI.X R15, R44, R11.reuse, RZ, 0x1, P0 ;  /* 0x0000000b2c0f7211 */ /* 0x080fe200000f0cff */
[----:B------:R0:W5:Y:S02]  /*0a30*/  LDG.E.U16 R29, desc[UR16][R46.64] ;  /* 0x000000102e1d7981 */ /* 0x000164000c1e1500 */
[C---:B------:R-:W-:Y:S01]  /*0a40*/  IMAD.WIDE.U32 R16, R42.reuse, 0x2, R16 ;  /* 0x000000022a107825 */ /* 0x040fe200078e0010 */
[----:B------:R-:W-:Y:S01]  /*0a50*/  LEA.HI.X R13, R45, R11, RZ, 0x1, P2 ;  /* 0x0000000b2d0d7211 */ /* 0x000fe200010f0cff */
[----:B------:R-:W5:Y:S02]  /*0a60*/  LDG.E.U16 R18, desc[UR16][R20.64] ;  /* 0x0000001014127981 */ /* 0x000f64000c1e1500 */
[----:B------:R-:W-:-:S02]  /*0a70*/  IMAD.WIDE.U32 R34, R42, 0x2, R34 ;  /* 0x000000022a227825 */ /* 0x000fc400078e0022 */
[----:B------:R-:W5:Y:S02]  /*0a80*/  LDG.E.U16 R19, desc[UR16][R20.64+0x40] ;  /* 0x0000401014137981 */ /* 0x000f64000c1e1500 */
[----:B0-----:R-:W-:Y:S02]  /*0a90*/  IMAD.SHL.U32 R46, R22, 0x40, RZ ;  /* 0x00000040162e7824 */ /* 0x001fe400078e00ff */
[C---:B------:R-:W-:Y:S01]  /*0aa0*/  IMAD.WIDE.U32 R24, R42.reuse, 0x2, R24 ;  /* 0x000000022a187825 */ /* 0x040fe200078e0018 */
[----:B------:R-:W5:Y:S03]  /*0ab0*/  LDG.E.U16 R34, desc[UR16][R34.64] ;  /* 0x0000001022227981 */ /* 0x000f66000c1e1500 */
[C---:B------:R-:W-:Y:S01]  /*0ac0*/  IMAD.WIDE.U32 R14, R42.reuse, 0x2, R14 ;  /* 0x000000022a0e7825 */ /* 0x040fe200078e000e */
[----:B------:R-:W5:Y:S04]  /*0ad0*/  LDG.E.U16 R27, desc[UR16][R56.64] ;  /* 0x00000010381b7981 */ /* 0x000f68000c1e1500 */
[----:B------:R-:W5:Y:S01]  /*0ae0*/  LDG.E.U16 R20, desc[UR16][R16.64] ;  /* 0x0000001010147981 */ /* 0x000f62000c1e1500 */
[----:B------:R-:W-:-:S03]  /*0af0*/  IMAD.WIDE.U32 R12, R42, 0x2, R12 ;  /* 0x000000022a0c7825 */ /* 0x000fc600078e000c */
[----:B------:R0:W5:Y:S01]  /*0b00*/  LDG.E.U16 R21, desc[UR16][R16.64+0x40] ;  /* 0x0000401010157981 */ /* 0x000162000c1e1500 */
[----:B------:R-:W-:-:S03]  /*0b10*/  IMAD.SHL.U32 R47, R54, 0x40, RZ ;  /* 0x00000040362f7824 */ /* 0x000fc600078e00ff */
[----:B------:R-:W5:Y:S01]  /*0b20*/  LDG.E.U16 R35, desc[UR16][R24.64] ;  /* 0x0000001018237981 */ /* 0x000f62000c1e1500 */
[----:B------:R-:W-:-:S03]  /*0b30*/  IMAD.SHL.U32 R48, R53, 0x40, RZ ;  /* 0x0000004035307824 */ /* 0x000fc600078e00ff */
[----:B------:R-:W5:Y:S01]  /*0b40*/  LDG.E.U16 R23, desc[UR16][R14.64+0x40] ;  /* 0x000040100e177981 */ /* 0x000f62000c1e1500 */
[----:B0-----:R-:W-:-:S03]  /*0b50*/  LEA R16, P0, R22, R10, 0x7 ;  /* 0x0000000a16107211 */ /* 0x001fc600078038ff */
[----:B------:R0:W5:Y:S01]  /*0b60*/  LDG.E.U16 R22, desc[UR16][R14.64] ;  /* 0x000000100e167981 */ /* 0x000162000c1e1500 */
[----:B------:R-:W-:-:S03]  /*0b70*/  LEA.HI.X R17, R46, R11, RZ, 0x1, P0 ;  /* 0x0000000b2e117211 */ /* 0x000fc600000f0cff */
[----:B------:R-:W5:Y:S04]  /*0b80*/  LDG.E.U16 R24, desc[UR16][R12.64] ;  /* 0x000000100c187981 */ /* 0x000f68000c1e1500 */
[----:B------:R1:W5:Y:S01]  /*0b90*/  LDG.E.U16 R25, desc[UR16][R12.64+0x40] ;  /* 0x000040100c197981 */ /* 0x000362000c1e1500 */
[-C--:B0-----:R-:W-:Y:S01]  /*0ba0*/  LEA R14, P2, R53, R10.reuse, 0x7 ;  /* 0x0000000a350e7211 */ /* 0x081fe200078438ff */
[----:B------:R-:W-:Y:S01]  /*0bb0*/  IMAD.WIDE.U32 R16, R42, 0x2, R16 ;  /* 0x000000022a107825 */ /* 0x000fe200078e0010 */
[----:B-1----:R-:W-:-:S04]  /*0bc0*/  LEA R12, P0, R54, R10, 0x7 ;  /* 0x0000000a360c7211 */ /* 0x002fc800078038ff */
[----:B------:R-:W5:Y:S01]  /*0bd0*/  LDG.E.U16 R53, desc[UR16][R16.64] ;  /* 0x0000001010357981 */ /* 0x000f62000c1e1500 */
[C---:B------:R-:W-:Y:S01]  /*0be0*/  LEA R10, P3, R49.reuse, R10, 0x7 ;  /* 0x0000000a310a7211 */ /* 0x040fe200078638ff */
[----:B------:R-:W-:Y:S01]  /*0bf0*/  IMAD.SHL.U32 R49, R49, 0x40, RZ ;  /* 0x0000004031317824 */ /* 0x000fe200078e00ff */
[-C--:B------:R-:W-:Y:S01]  /*0c00*/  LEA.HI.X R13, R47, R11.reuse, RZ, 0x1, P0 ;  /* 0x0000000b2f0d7211 */ /* 0x080fe200000f0cff */
[----:B------:R0:W5:Y:S01]  /*0c10*/  LDG.E.U16 R54, desc[UR16][R16.64+0x40] ;  /* 0x0000401010367981 */ /* 0x000162000c1e1500 */
[-C--:B------:R-:W-:Y:S02]  /*0c20*/  LEA.HI.X R15, R48, R11.reuse, RZ, 0x1, P2 ;  /* 0x0000000b300f7211 */ /* 0x080fe400010f0cff */
[----:B------:R-:W-:Y:S01]  /*0c30*/  LEA.HI.X R11, R49, R11, RZ, 0x1, P3 ;  /* 0x0000000b310b7211 */ /* 0x000fe200018f0cff */
[C---:B------:R-:W-:Y:S01]  /*0c40*/  IMAD.WIDE.U32 R12, R42.reuse, 0x2, R12 ;  /* 0x000000022a0c7825 */ /* 0x040fe200078e000c */
[--C-:B0-----:R-:W-:Y:S02]  /*0c50*/  SHF.R.S32.HI R17, RZ, 0x6, R50.reuse ;  /* 0x00000006ff117819 */ /* 0x101fe40000011432 */
[----:B------:R-:W-:Y:S01]  /*0c60*/  SHF.R.U32.HI R16, RZ, 0x5, R50 ;  /* 0x00000005ff107819 */ /* 0x000fe20000011632 */
[C---:B------:R-:W-:Y:S01]  /*0c70*/  IMAD.WIDE.U32 R14, R42.reuse, 0x2, R14 ;  /* 0x000000022a0e7825 */ /* 0x040fe200078e000e */
[----:B------:R-:W-:Y:S01]  /*0c80*/  SGXT R17, R17, 0x1 ;  /* 0x000000011111781a */ /* 0x000fe20000000200 */
[----:B------:R0:W5:Y:S02]  /*0c90*/  LDG.E.U16 R55, desc[UR16][R12.64] ;  /* 0x000000100c377981 */ /* 0x000164000c1e1500 */
[----:B------:R-:W-:Y:S01]  /*0ca0*/  IMAD.WIDE.U32 R10, R42, 0x2, R10 ;  /* 0x000000022a0a7825 */ /* 0x000fe200078e000a */
[----:B------:R-:W-:Y:S01]  /*0cb0*/  R2UR UR12, R16 ;  /* 0x00000000100c72ca */ /* 0x000fe200000e0000 */
[----:B------:R0:W5:Y:S01]  /*0cc0*/  LDG.E.U16 R57, desc[UR16][R12.64+0x40] ;  /* 0x000040100c397981 */ /* 0x000162000c1e1500 */
[----:B------:R-:W-:Y:S01]  /*0cd0*/  LOP3.LUT R17, R17, 0x90, RZ, 0xc0, !PT ;  /* 0x0000009011117812 */ /* 0x000fe200078ec0ff */
[----:B------:R-:W-:Y:S01]  /*0ce0*/  IMAD.SHL.U32 R16, R50, 0x2, RZ ;  /* 0x0000000232107824 */ /* 0x000fe200078e00ff */
[----:B--2---:R-:W-:Y:S01]  /*0cf0*/  R2UR UR15, R52 ;  /* 0x00000000340f72ca */ /* 0x004fe200000e0000 */
[----:B------:R0:W5:Y:S04]  /*0d00*/  LDG.E.U16 R56, desc[UR16][R14.64] ;  /* 0x000000100e387981 */ /* 0x000168000c1e1500 */
[----:B------:R0:W5:Y:S01]  /*0d10*/  LDG.E.U16 R59, desc[UR16][R14.64+0x40] ;  /* 0x000040100e3b7981 */ /* 0x000162000c1e1500 */
[----:B------:R-:W-:-:S03]  /*0d20*/  LOP3.LUT R16, R17, 0x7e, R16, 0x78, !PT ;  /* 0x0000007e11107812 */ /* 0x000fc600078e7810 */
[----:B------:R0:W5:Y:S04]  /*0d30*/  LDG.E.U16 R58, desc[UR16][R10.64] ;  /* 0x000000100a3a7981 */ /* 0x000168000c1e1500 */
[----:B------:R0:W5:Y:S01]  /*0d40*/  LDG.E.U16 R60, desc[UR16][R10.64+0x40] ;  /* 0x000040100a3c7981 */ /* 0x000162000c1e1500 */
[----:B------:R-:W-:Y:S05]  /*0d50*/  @P1 BRA `(.L_x_5) ;  /* 0x0000000000181947 */ /* 0x000fea0003800000 */
[----:B------:R-:W-:Y:S01]  /*0d60*/  ELECT P0, URZ, PT ;  /* 0x0000000000ff782f */ /* 0x000fe20003800000 */
[----:B0-----:R-:W-:Y:S01]  /*0d70*/  IMAD.MOV.U32 R10, RZ, RZ, 0x1 ;  /* 0x00000001ff0a7424 */ /* 0x001fe200078e00ff */
[----:B------:R-:W-:Y:S01]  /*0d80*/  UMOV UR4, 0x40 ;  /* 0x0000004000047882 */ /* 0x000fe20000000000 */
[----:B------:R-:W-:Y:S01]  /*0d90*/  UVIRTCOUNT.DEALLOC.SMPOOL 0x80 ;  /* 0x000000800000784c */ /* 0x000fe20000000000 */
[----:B------:R-:W-:-:S09]  /*0da0*/  ULEA UR4, UR13, UR4, 0x18 ;  /* 0x000000040d047291 */ /* 0x000fd2000f8ec0ff */
[----:B------:R1:W-:Y:S03]  /*0db0*/  @P0 STS.U8 [UR4], R10 ;  /* 0x0000000aff000988 */ /* 0x0003e60008000004 */
.L_x_5:
[----:B------:R-:W-:Y:S01]  /*0dc0*/  LOP3.LUT P2, RZ, R50, 0x7f, RZ, 0xc0, !PT ;  /* 0x0000007f32ff7812 */ /* 0x000fe2000784c0ff */
[----:B0-----:R-:W-:Y:S01]  /*0dd0*/  IMAD R11, R51, 0x2, R42 ;  /* 0x00000002330b7824 */ /* 0x001fe200078e022a */
[----:B------:R-:W-:Y:S01]  /*0de0*/  UMOV UR4, 0x1 ;  /* 0x0000000100047882 */ /* 0x000fe20000000000 */
[----:B------:R-:W-:Y:S01]  /*0df0*/  SHF.R.U32.HI R52, RZ, 0x1, R51 ;  /* 0x00000001ff347819 */ /* 0x000fe20000011633 */
[----:B-----5:R-:W-:Y:S01]  /*0e00*/  STS.U16 [R16+UR14+0x200], R27 ;  /* 0x0002001b10007988 */ /* 0x020fe2000800040e */
[----:B------:R-:W-:Y:S01]  /*0e10*/  IMAD.SHL.U32 R11, R11, 0x2, RZ ;  /* 0x000000020b0b7824 */ /* 0x000fe200078e00ff */
[----:B-1----:R-:W-:Y:S02]  /*0e20*/  LOP3.LUT R10, R16, 0x20, RZ, 0x3c, !PT ;  /* 0x00000020100a7812 */ /* 0x002fe400078e3cff */
[----:B------:R-:W-:Y:S02]  /*0e30*/  STS.U16 [R16+UR14+0x400], R28 ;  /* 0x0004001c10007988 */ /* 0x000fe4000800040e */
[----:B------:R-:W-:-:S02]  /*0e40*/  LOP3.LUT R11, R11, R52, RZ, 0x3c, !PT ;  /* 0x000000340b0b7212 */ /* 0x000fc400078e3cff */
[----:B------:R-:W-:Y:S01]  /*0e50*/  STS.U16 [R16+UR14+0x600], R29 ;  /* 0x0006001d10007988 */ /* 0x000fe2000800040e */
[----:B------:R-:W-:Y:S01]  /*0e60*/  VOTEU.ALL UP0, P2 ;  /* 0x0000000000ff7886 */ /* 0x000fe20001000000 */
[----:B------:R-:W-:Y:S02]  /*0e70*/  VOTEU.ALL UP1, P2 ;  /* 0x0000000000ff7886 */ /* 0x000fe40001020000 */
[----:B------:R-:W-:Y:S02]  /*0e80*/  STS.U16 [R16+UR14+0x800], R30 ;  /* 0x0008001e10007988 */ /* 0x000fe4000800040e */
[----:B------:R-:W-:-:S04]  /*0e90*/  @!UP0 UIADD3 UR4, UPT, UPT, -UR4, 0x100000, URZ ;  /* 0x0010000004048890 */ /* 0x000fc8000fffe1ff */
[----:B------:R-:W-:Y:S02]  /*0ea0*/  @!UP0 USHF.L.U32 UR5, UR4, 0xb, URZ ;  /* 0x0000000b04058899 */ /* 0x000fe400080006ff */
[----:B------:R-:W-:Y:S02]  /*0eb0*/  @!UP0 USHF.L.U32 UR4, UR4, 0x1, URZ ;  /* 0x0000000104048899 */ /* 0x000fe400080006ff */
[----:B------:R-:W-:Y:S01]  /*0ec0*/  UISETP.NE.U32.AND UP0, UPT, UR12, URZ, UPT ;  /* 0x000000ff0c00728c */ /* 0x000fe2000bf05070 */
[----:B------:R-:W-:Y:S04]  /*0ed0*/  STS.U16 [R16+UR14+0xa00], R31 ;  /* 0x000a001f10007988 */ /* 0x000fe8000800040e */
[----:B------:R-:W-:Y:S04]  /*0ee0*/  STS.U16 [R16+UR14+0xc00], R32 ;  /* 0x000c002010007988 */ /* 0x000fe8000800040e */
[----:B------:R-:W-:Y:S04]  /*0ef0*/  STS.U16 [R16+UR14+0xe00], R33 ;  /* 0x000e002110007988 */ /* 0x000fe8000800040e */
[----:B------:R-:W-:Y:S04]  /*0f00*/  STS.U16 [R16+UR14], R26 ;  /* 0x0000001a10007988 */ /* 0x000fe8000800040e */
[----:B------:R-:W-:Y:S04]  /*0f10*/  STS.U16 [R10+UR14+0x100], R34 ;  /* 0x000100220a007988 */ /* 0x000fe8000800040e */
[----:B------:R-:W-:Y:S04]  /*0f20*/  STS.U16 [R10+UR14+0x300], R35 ;  /* 0x000300230a007988 */ /* 0x000fe8000800040e */
[----:B------:R0:W-:Y:S04]  /*0f30*/  STS.U16 [R10+UR14+0x500], R4 ;  /* 0x000500040a007988 */ /* 0x0001e8000800040e */
[----:B------:R1:W-:Y:S04]  /*0f40*/  STS.U16 [R10+UR14+0x700], R5 ;  /* 0x000700050a007988 */ /* 0x0003e8000800040e */
[----:B------:R1:W-:Y:S01]  /*0f50*/  STS.U16 [R10+UR14+0x900], R6 ;  /* 0x000900060a007988 */ /* 0x0003e2000800040e */
[----:B0-----:R-:W-:-:S03]  /*0f60*/  LOP3.LUT R4, R50, 0x7f, RZ, 0xc0, !PT ;  /* 0x0000007f32047812 */ /* 0x001fc600078ec0ff */
[----:B------:R1:W-:Y:S04]  /*0f70*/  STS.U16 [R10+UR14+0xb00], R7 ;  /* 0x000b00070a007988 */ /* 0x0003e8000800040e */
        /* <DEDUP_REMOVED lines=17> */
[----:B------:R1:W-:Y:S01]  /*1090*/  STS.U16 [R11+UR14+0x1e00], R60 ;  /* 0x001e003c0b007988 */ /* 0x0003e2000800040e */
[----:B------:R0:W-:Y:S06]  /*10a0*/  MEMBAR.ALL.CTA ;  /* 0x0000000000007992 */ /* 0x0001ec0000008000 */
[----:B0-----:R-:W-:Y:S04]  /*10b0*/  FENCE.VIEW.ASYNC.S ;  /* 0x00000000000073c6 */ /* 0x001fe80000000000 */
[----:B------:R-:W0:Y:S02]  /*10c0*/  FENCE.VIEW.ASYNC.S ;  /* 0x00000000000073c6 */ /* 0x000e240000000000 */
[----:B0-----:R1:W0:Y:S02]  /*10d0*/  @!UP1 SYNCS.EXCH.64 URZ, [UR14+0x2000], UR4 ;  /* 0x002000040eff95b2 */ /* 0x0012240008000100 */
[----:B0-----:R-:W-:Y:S06]  /*10e0*/  BAR.SYNC.DEFER_BLOCKING 0x0 ;  /* 0x0000000000007b1d */ /* 0x001fec0000010000 */
[----:B-1----:R-:W-:Y:S05]  /*10f0*/  BRA.U UP0, `(.L_x_6) ;  /* 0x0000000100587547 */ /* 0x002fea000b800000 */
[----:B------:R-:W-:Y:S02]  /*1100*/  UIADD3 UR4, UPT, UPT, UR14, 0x1000, URZ ;  /* 0x000010000e047890 */ /* 0x000fe4000fffe0ff */
[----:B------:R-:W-:Y:S02]  /*1110*/  USHF.R.U32.HI UR5, URZ, 0x4, UR14 ;  /* 0x00000004ff057899 */ /* 0x000fe4000801160e */
[----:B------:R-:W-:Y:S02]  /*1120*/  USHF.R.U32.HI UR6, URZ, 0x4, UR4 ;  /* 0x00000004ff067899 */ /* 0x000fe40008011604 */
[----:B------:R-:W-:Y:S02]  /*1130*/  USGXT.U32 UR4, UR5, 0xe ;  /* 0x0000000e0504789a */ /* 0x000fe40008000000 */
[----:B------:R-:W-:Y:S01]  /*1140*/  USGXT.U32 UR6, UR6, 0xe ;  /* 0x0000000e0606789a */ /* 0x000fe20008000000 */
[----:B------:R-:W-:Y:S01]  /*1150*/  UMOV UR8, 0xfffffffe ;  /* 0xfffffffe00087882 */ /* 0x000fe20000000000 */
[----:B------:R-:W-:Y:S01]  /*1160*/  UMOV UR9, 0x7fffbfdf ;  /* 0x7fffbfdf00097882 */ /* 0x000fe20000000000 */
[----:B------:R-:W-:Y:S01]  /*1170*/  UMOV UR10, 0x80 ;  /* 0x00000080000a7882 */ /* 0x000fe20000000000 */
[----:B------:R-:W-:Y:S01]  /*1180*/  UMOV UR11, 0x40004040 ;  /* 0x40004040000b7882 */ /* 0x000fe20000000000 */
[----:B------:R-:W-:Y:S01]  /*1190*/  UMOV UR5, URZ ;  /* 0x000000ff00057c82 */ /* 0x000fe20008000000 */
[----:B------:R-:W-:Y:S01]  /*11a0*/  UMOV UR7, URZ ;  /* 0x000000ff00077c82 */ /* 0x000fe20008000000 */
[----:B------:R-:W-:-:S02]  /*11b0*/  UIADD3.64 UR8, UPT, UPT, UR4, -UR8, URZ ;  /* 0x8000000804087297 */ /* 0x000fc4000fffe0ff */
[----:B------:R-:W-:Y:S01]  /*11c0*/  UIADD3.64 UR10, UPT, UPT, UR6, UR10, URZ ;  /* 0x0000000a060a7297 */ /* 0x000fe2000fffe0ff */
[----:B------:R-:W-:Y:S01]  /*11d0*/  UMOV UR18, 0x0 ;  /* 0x0000000000127882 */ /* 0x000fe20000000000 */
[----:B------:R-:W-:Y:S01]  /*11e0*/  UMOV UR19, 0x4110010 ;  /* 0x0411001000137882 */ /* 0x000fe20000000000 */
[----:B------:R-:W-:Y:S01]  /*11f0*/  UMOV UR5, 0x80004020 ;  /* 0x8000402000057882 */ /* 0x000fe20000000000 */
[----:B------:R-:W-:Y:S01]  /*1200*/  UMOV UR7, 0x40004040 ;  /* 0x4000404000077882 */ /* 0x000fe20000000000 */
[----:B------:R-:W-:Y:S01]  /*1210*/  UMOV UR20, 0x0 ;  /* 0x0000000000147882 */ /* 0x000fe20000000000 */
[----:B------:R-:W-:Y:S01]  /*1220*/  UMOV UR21, 0x4110010 ;  /* 0x0411001000157882 */ /* 0x000fe20000000000 */
[----:B------:R0:W-:Y:S02]  /*1230*/  UTCHMMA gdesc[UR4], gdesc[UR6], tmem[UR15], tmem[UR18], idesc[UR19], !UPT ;  /* 0x00ff1206040075ea */ /* 0x0001e4000f80000f */
[----:B------:R0:W-:Y:S01]  /*1240*/  UTCHMMA gdesc[UR8], gdesc[UR10], tmem[UR15], tmem[UR20], idesc[UR21], UPT ;  /* 0x00ff140a080075ea */ /* 0x0001e2000b80000f */
[----:B------:R-:W-:-:S02]  /*1250*/  NOP ;  /* 0x0000000000007918 */ /* 0x000fc40000000000 */
.L_x_6:
[----:B------:R-:W-:Y:S02]  /*1260*/  ELECT P0, URZ, PT ;  /* 0x0000000000ff782f */ /* 0x000fe40003800000 */
[----:B------:R-:W-:Y:S01]  /*1270*/  SHF.R.S32.HI R55, RZ, 0x4, R50 ;  /* 0x00000004ff377819 */ /* 0x000fe20000011432 */
[----:B0-----:R-:W-:Y:S01]  /*1280*/  UIADD3 UR4, UPT, UPT, UR14, 0x2000, URZ ;  /* 0x000020000e047890 */ /* 0x001fe2000fffe0ff */
[----:B------:R-:W-:Y:S01]  /*1290*/  LOP3.LUT R54, R50, 0x7, RZ, 0xc0, !PT ;  /* 0x0000000732367812 */ /* 0x000fe200078ec0ff */
[----:B------:R-:W-:Y:S01]  /*12a0*/  UMOV UR5, URZ ;  /* 0x000000ff00057c82 */ /* 0x000fe20008000000 */
[----:B------:R-:W-:Y:S01]  /*12b0*/  ISETP.LT.U32.AND P0, PT, R4, 0x20, P0 ;  /* 0x000000200400780c */ /* 0x000fe20000701070 */
[----:B------:R-:W-:Y:S01]  /*12c0*/  IMAD.SHL.U32 R4, R50, 0x10, RZ ;  /* 0x0000001032047824 */ /* 0x000fe200078e00ff */
[----:B------:R-:W-:-:S04]  /*12d0*/  SGXT R55, R55, 0x1 ;  /* 0x000000013737781a */ /* 0x000fc80000000200 */
[----:B------:R-:W-:-:S07]  /*12e0*/  LOP3.LUT R53, R4, 0xf0, RZ, 0xc0, !PT ;  /* 0x000000f004357812 */ /* 0x000fce00078ec0ff */
[----:B------:R-:W-:Y:S01]  /*12f0*/  VOTEU.ANY UP0, P0 ;  /* 0x0000000000ff7886 */ /* 0x000fe20000000100 */
[----:B------:R-:W-:-:S04]  /*1300*/  VOTEU.ANY UP1, P0 ;  /* 0x0000000000ff7886 */ /* 0x000fc80000020100 */
[----:B------:R-:W-:Y:S01]  /*1310*/  @UP0 UMOV UR5, UR4 ;  /* 0x0000000400050c82 */ /* 0x000fe20008000000 */
[----:B------:R-:W-:Y:S01]  /*1320*/  USHF.L.U32 UR4, UR12, 0x15, URZ ;  /* 0x000000150c047899 */ /* 0x000fe200080006ff */
[----:B------:R0:W-:Y:S01]  /*1330*/  @UP1 UTCBAR [UR5], URZ ;  /* 0x000000ff050013e9 */ /* 0x0001e200080000ff */
[----:B------:R-:W-:Y:S02]  /*1340*/  BAR.SYNC.DEFER_BLOCKING 0x0 ;  /* 0x0000000000007b1d */ /* 0x000fe40000010000 */
[----:B------:R-:W-:-:S04]  /*1350*/  ULOP3.LUT UR4, UR4, 0x600000, URZ, 0xc0, !UPT ;  /* 0x0060000004047892 */ /* 0x000fc8000f8ec0ff */
[----:B------:R-:W-:Y:S01]  /*1360*/  UIADD3 UR4, UPT, UPT, UR15, UR4, URZ ;  /* 0x000000040f047290 */ /* 0x000fe2000fffe0ff */
[----:B------:R-:W1:Y:S02]  /*1370*/  SYNCS.PHASECHK.TRANS64.TRYWAIT P0, [UR14+0x2000], RZ ;  /* 0x002000ffff0075a7 */ /* 0x000e64000800110e */
[----:B01----:R-:W-:Y:S09]  /*1380*/  @!P0 BRA `(.L_x_7) ;  /* 0x0000000800f48947 */ /* 0x003ff20003800000 */
.L_x_11:
[----:B------:R-:W-:Y:S01]  /*1390*/  BAR.SYNC.DEFER_BLOCKING 0x0 ;  /* 0x0000000000007b1d */ /* 0x000fe20000010000 */
[----:B------:R-:W-:Y:S01]  /*13a0*/  LOP3.LUT R56, R52, 0x2040, R55, 0xf8, !PT ;  /* 0x0000204034387812 */ /* 0x000fe200078ef837 */
[----:B------:R-:W-:Y:S01]  /*13b0*/  IMAD R53, R54, 0x800, R53 ;  /* 0x0000080036357824 */ /* 0x000fe200078e0235 */
[C---:B------:R-:W-:Y:S01]  /*13c0*/  LOP3.LUT R52, R50.reuse, 0x10, RZ, 0xc0, !PT ;  /* 0x0000001032347812 */ /* 0x040fe200078ec0ff */
[C---:B------:R-:W-:Y:S02]  /*13d0*/  IMAD R54, R51.reuse, 0x4, R54 ;  /* 0x0000000433367824 */ /* 0x040fe400078e0236 */
[----:B------:R-:W-:Y:S01]  /*13e0*/  IMAD.SHL.U32 R50, R50, 0x80, RZ ;  /* 0x0000008032327824 */ /* 0x000fe200078e00ff */
[----:B------:R-:W-:Y:S01]  /*13f0*/  LDTM.16dp32bit_t0_t15.x32 R4, tmem[UR4] ;  /* 0x00000004000479ee */ /* 0x000fe20008a80000 */
[----:B------:R-:W0:Y:S01]  /*1400*/  LDTM.16dp32bit_t16_t31.x32 R4, tmem[UR4+0x20] ;  /* 0x00002004000479ee */ /* 0x000e220008aa0000 */
[----:B------:R-:W-:Y:S01]  /*1410*/  IMAD R52, R52, 0x40, R53 ;  /* 0x0000004034347824 */ /* 0x000fe200078e0235 */
[----:B------:R-:W1:Y:S01]  /*1420*/  LDCU.64 UR4, c[0x0][0x390] ;  /* 0x00007200ff0477ac */ /* 0x000e620008000a00 */
[----:B------:R-:W-:Y:S01]  /*1430*/  IMAD.SHL.U32 R53, R54, 0x10, RZ ;  /* 0x0000001036357824 */ /* 0x000fe200078e00ff */
[----:B------:R-:W-:Y:S01]  /*1440*/  LOP3.LUT R50, R50, 0x400, RZ, 0xc0, !PT ;  /* 0x0000040032327812 */ /* 0x000fe200078ec0ff */
[----:B------:R-:W-:-:S02]  /*1450*/  IMAD R52, R51, 0x8, R52 ;  /* 0x0000000833347824 */ /* 0x000fc400078e0234 */
[----:B------:R-:W-:Y:S01]  /*1460*/  IMAD.SHL.U32 R42, R42, 0x4, RZ ;  /* 0x000000042a2a7824 */ /* 0x000fe200078e00ff */
[----:B------:R-:W-:Y:S02]  /*1470*/  LOP3.LUT R53, R56, R53, RZ, 0x3c, !PT ;  /* 0x0000003538357212 */ /* 0x000fe400078e3cff */
[C---:B------:R-:W-:Y:S02]  /*1480*/  LOP3.LUT R51, R52.reuse, 0x10, RZ, 0x3c, !PT ;  /* 0x0000001034337812 */ /* 0x040fe400078e3cff */
[----:B------:R-:W-:Y:S02]  /*1490*/  IADD3 R50, PT, PT, R53, UR14, R50 ;  /* 0x0000000e35327c10 */ /* 0x000fe4000fffe032 */
[C---:B------:R-:W-:Y:S01]  /*14a0*/  LOP3.LUT R53, R52.reuse, 0x20, RZ, 0x3c, !PT ;  /* 0x0000002034357812 */ /* 0x040fe200078e3cff */
[----:B------:R-:W0:Y:S01]  /*14b0*/  @!P2 SYNCS.CCTL.IV [UR14+0x2000] ;  /* 0x00200000ff00a9b1 */ /* 0x000e22000800000e */
[----:B------:R-:W-:Y:S01]  /*14c0*/  NOP ;  /* 0x0000000000007918 */ /* 0x000fe20000000000 */
[----:B0-----:R-:W-:Y:S01]  /*14d0*/  BAR.SYNC.DEFER_BLOCKING 0x0 ;  /* 0x0000000000007b1d */ /* 0x001fe20000010000 */
[----:B------:R-:W-:-:S02]  /*14e0*/  LOP3.LUT R54, R52, 0x30, RZ, 0x3c, !PT ;  /* 0x0000003034367812 */ /* 0x000fc400078e3cff */
[C---:B------:R-:W-:Y:S02]  /*14f0*/  LOP3.LUT R55, R52.reuse, 0x40, RZ, 0x3c, !PT ;  /* 0x0000004034377812 */ /* 0x040fe400078e3cff */
[C---:B------:R-:W-:Y:S02]  /*1500*/  LOP3.LUT R56, R52.reuse, 0x50, RZ, 0x3c, !PT ;  /* 0x0000005034387812 */ /* 0x040fe400078e3cff */
[C---:B------:R-:W-:Y:S02]  /*1510*/  LOP3.LUT R57, R52.reuse, 0x60, RZ, 0x3c, !PT ;  /* 0x0000006034397812 */ /* 0x040fe400078e3cff */
[----:B------:R-:W-:Y:S01]  /*1520*/  LOP3.LUT R58, R52, 0x70, RZ, 0x3c, !PT ;  /* 0x00000070343a7812 */ /* 0x000fe200078e3cff */
[----:B------:R-:W-:Y:S04]  /*1530*/  STS.128 [R52+UR14], R4 ;  /* 0x0000000434007988 */ /* 0x000fe80008000c0e */
[----:B------:R0:W-:Y:S04]  /*1540*/  STS.128 [R51+UR14], R8 ;  /* 0x0000000833007988 */ /* 0x0001e80008000c0e */
[----:B------:R2:W-:Y:S04]  /*1550*/  STS.128 [R53+UR14], R12 ;  /* 0x0000000c35007988 */ /* 0x0005e80008000c0e */
[----:B------:R-:W-:Y:S04]  /*1560*/  STS.128 [R54+UR14], R16 ;  /* 0x0000001036007988 */ /* 0x000fe80008000c0e */
[----:B------:R3:W-:Y:S04]  /*1570*/  STS.128 [R55+UR14], R20 ;  /* 0x0000001437007988 */ /* 0x0007e80008000c0e */
[----:B------:R-:W-:Y:S01]  /*1580*/  STS.128 [R56+UR14], R24 ;  /* 0x0000001838007988 */ /* 0x000fe20008000c0e */
[----:B0-----:R-:W-:Y:S01]  /*1590*/  IMAD.SHL.U32 R9, R41, 0x4, RZ ;  /* 0x0000000429097824 */ /* 0x001fe200078e00ff */
[----:B-1----:R-:W-:-:S02]  /*15a0*/  LEA R11, P0, R43, UR4, 0x2 ;  /* 0x000000042b0b7c11 */ /* 0x002fc4000f8010ff */
[----:B------:R0:W-:Y:S01]  /*15b0*/  STS.128 [R57+UR14], R28 ;  /* 0x0000001c39007988 */ /* 0x0001e20008000c0e */
[----:B------:R-:W-:Y:S01]  /*15c0*/  LEA R51, P5, R38, UR4, 0x8 ;  /* 0x0000000426337c11 */ /* 0x000fe2000f8a40ff */
[----:B--2---:R-:W-:Y:S01]  /*15d0*/  IMAD.SHL.U32 R12, R40, 0x40, RZ ;  /* 0x00000040280c7824 */ /* 0x004fe200078e00ff */
[C---:B------:R-:W-:Y:S01]  /*15e0*/  IADD3 R8, P2, P3, R42.reuse, UR4, R9 ;  /* 0x000000042a087c10 */ /* 0x040fe2000fb5e009 */
[----:B------:R1:W-:Y:S01]  /*15f0*/  STS.128 [R58+UR14], R32 ;  /* 0x000000203a007988 */ /* 0x0003e20008000c0e */
[----:B------:R-:W-:Y:S02]  /*1600*/  LEA.HI.X R43, R43, UR5, RZ, 0x2, P0 ;  /* 0x000000052b2b7c11 */ /* 0x000fe400080f14ff */
[----:B------:R-:W-:Y:S01]  /*1610*/  IADD3.X R9, PT, PT, RZ, UR5, RZ, P2, P3 ;  /* 0x00000005ff097c10 */ /* 0x000fe200097e64ff */
[----:B------:R-:W-:Y:S01]  /*1620*/  BAR.SYNC.DEFER_BLOCKING 0x0 ;  /* 0x0000000000007b1d */ /* 0x000fe20000010000 */
[----:B------:R-:W-:Y:S02]  /*1630*/  IADD3 R10, P0, PT, R42, R11, RZ ;  /* 0x0000000b2a0a7210 */ /* 0x000fe40007f1e0ff */
[----:B---3--:R-:W-:-:S02]  /*1640*/  LEA R55, P4, R3, UR4, 0x8 ;  /* 0x0000000403377c11 */ /* 0x008fc4000f8840ff */
[----:B------:R-:W-:Y:S01]  /*1650*/  LEA R59, P3, R36, UR4, 0x8 ;  /* 0x00000004243b7c11 */ /* 0x000fe2000f8640ff */
[----:B------:R-:W-:Y:S01]  /*1660*/  IMAD.X R11, RZ, RZ, R43, P0 ;  /* 0x000000ffff0b7224 */ /* 0x000fe200000e062b */
[----:B------:R-:W-:Y:S01]  /*1670*/  LEA R13, P0, R40, UR4, 0x8 ;  /* 0x00000004280d7c11 */ /* 0x000fe2000f8040ff */
[----:B0-----:R-:W-:Y:S01]  /*1680*/  IMAD.SHL.U32 R28, R3, 0x40, RZ ;  /* 0x00000040031c7824 */ /* 0x001fe200078e00ff */
[----:B------:R-:W-:Y:S01]  /*1690*/  LEA R31, P6, R2, UR4, 0x8 ;  /* 0x00000004021f7c11 */ /* 0x000fe2000f8c40ff */
[----:B------:R-:W-:Y:S01]  /*16a0*/  IMAD.SHL.U32 R3, R38, 0x40, RZ ;  /* 0x0000004026037824 */ /* 0x000fe200078e00ff */
[C---:B------:R-:W-:Y:S01]  /*16b0*/  LEA R57, P2, R39.reuse, UR4, 0x8 ;  /* 0x0000000427397c11 */ /* 0x040fe2000f8440ff */
[----:B------:R-:W-:Y:S01]  /*16c0*/  IMAD.SHL.U32 R29, R39, 0x40, RZ ;  /* 0x00000040271d7824 */ /* 0x000fe200078e00ff */
[----:B------:R-:W-:Y:S01]  /*16d0*/  LEA.HI.X R28, R28, UR5, RZ, 0x2, P4 ;  /* 0x000000051c1c7c11 */ /* 0x000fe2000a0f14ff */
[----:B------:R-:W-:Y:S01]  /*16e0*/  IMAD.SHL.U32 R30, R36, 0x40, RZ ;  /* 0x00000040241e7824 */ /* 0x000fe200078e00ff */
[----:B------:R-:W-:-:S02]  /*16f0*/  LEA.HI.X R3, R3, UR5, RZ, 0x2, P5 ;  /* 0x0000000503037c11 */ /* 0x000fc4000a8f14ff */
[C---:B-1----:R-:W-:Y:S02]  /*1700*/  LEA R33, P5, R45.reuse, UR4, 0x2 ;  /* 0x000000042d217c11 */ /* 0x042fe4000f8a10ff */
[----:B------:R-:W-:Y:S02]  /*1710*/  LEA R35, P4, R46, UR4, 0x2 ;  /* 0x000000042e237c11 */ /* 0x000fe4000f8810ff */
[----:B------:R-:W-:Y:S02]  /*1720*/  LEA.HI.X R45, R45, UR5, RZ, 0x2, P5 ;  /* 0x000000052d2d7c11 */ /* 0x000fe4000a8f14ff */
[----:B------:R-:W-:Y:S01]  /*1730*/  IADD3 R32, P5, PT, R42, R33, RZ ;  /* 0x000000212a207210 */ /* 0x000fe20007fbe0ff */
[----:B------:R-:W0:Y:S01]  /*1740*/  LDSM.16.M88.4 R4, [R50] ;  /* 0x000000003204783b */ /* 0x000e220000000200 */
[----:B------:R-:W-:Y:S02]  /*1750*/  LEA.HI.X R46, R46, UR5, RZ, 0x2, P4 ;  /* 0x000000052e2e7c11 */ /* 0x000fe4000a0f14ff */
[----:B------:R-:W-:Y:S01]  /*1760*/  IADD3 R34, P4, PT, R42, R35, RZ ;  /* 0x000000232a227210 */ /* 0x000fe20007f9e0ff */
[----:B------:R-:W-:Y:S01]  /*1770*/  IMAD.X R33, RZ, RZ, R45, P5 ;  /* 0x000000ffff217224 */ /* 0x000fe200028e062d */
[----:B------:R-:W-:Y:S01]  /*1780*/  LEA R39, P5, R47, UR4, 0x2 ;  /* 0x000000042f277c11 */ /* 0x000fe2000f8a10ff */
[----:B------:R-:W-:Y:S01]  /*1790*/  LDSM.16.M88.4 R16, [R50+0x180] ;  /* 0x000180003210783b */ /* 0x000fe20000000200 */
[----:B------:R-:W-:Y:S01]  /*17a0*/  LEA.HI.X R29, R29, UR5, RZ, 0x2, P2 ;  /* 0x000000051d1d7c11 */ /* 0x000fe200090f14ff */
[----:B------:R-:W-:Y:S01]  /*17b0*/  IMAD.X R35, RZ, RZ, R46, P4 ;  /* 0x000000ffff237224 */ /* 0x000fe200020e062e */
[----:B------:R-:W-:Y:S01]  /*17c0*/  LEA R25, P4, R49, UR4, 0x2 ;  /* 0x0000000431197c11 */ /* 0x000fe2000f8810ff */
[----:B------:R-:W-:Y:S01]  /*17d0*/  LDSM.16.M88.4 R20, [R50+0x200] ;  /* 0x000200003214783b */ /* 0x000fe20000000200 */
[----:B------:R-:W-:-:S02]  /*17e0*/  LEA.HI.X R47, R47, UR5, RZ, 0x2, P5 ;  /* 0x000000052f2f7c11 */ /* 0x000fc4000a8f14ff */
[C---:B------:R-:W-:Y:S02]  /*17f0*/  IADD3 R38, P5, PT, R42.reuse, R39, RZ ;  /* 0x000000272a267210 */ /* 0x040fe40007fbe0ff */
[----:B------:R-:W-:Y:S02]  /*1800*/  LEA.HI.X R49, R49, UR5, RZ, 0x2, P4 ;  /* 0x0000000531317c11 */ /* 0x000fe4000a0f14ff */
[C---:B------:R-:W-:Y:S01]  /*1810*/  IADD3 R58, P4, PT, R42.reuse, R25, RZ ;  /* 0x000000192a3a7210 */ /* 0x040fe20007f9e0ff */
[----:B------:R-:W-:Y:S01]  /*1820*/  IMAD.X R39, RZ, RZ, R47, P5 ;  /* 0x000000ffff277224 */ /* 0x000fe200028e062f */
[----:B------:R-:W-:Y:S01]  /*1830*/  IADD3 R56, P5, PT, R42, R59, RZ ;  /* 0x0000003b2a387210 */ /* 0x000fe20007fbe0ff */
[----:B------:R-:W-:Y:S01]  /*1840*/  LDSM.16.M88.4 R24, [R50+0x280] ;  /* 0x000280003218783b */ /* 0x000fe20000000200 */
[----:B------:R-:W-:Y:S01]  /*1850*/  LEA.HI.X R30, R30, UR5, RZ, 0x2, P3 ;  /* 0x000000051e1e7c11 */ /* 0x000fe200098f14ff */
[----:B------:R-:W-:Y:S01]  /*1860*/  IMAD.X R59, RZ, RZ, R49, P4 ;  /* 0x000000ffff3b7224 */ /* 0x000fe200020e0631 */
[C---:B------:R-:W-:Y:S01]  /*1870*/  LEA R43, P3, R0.reuse, UR4, 0x8 ;  /* 0x00000004002b7c11 */ /* 0x040fe2000f8640ff */
[----:B------:R-:W-:-:S05]  /*1880*/  IMAD.SHL.U32 R0, R0, 0x40, RZ ;  /* 0x0000004000007824 */ /* 0x000fca00078e00ff */
[----:B------:R-:W-:Y:S01]  /*1890*/  LEA.HI.X R0, R0, UR5, RZ, 0x2, P3 ;  /* 0x0000000500007c11 */ /* 0x000fe200098f14ff */
[----:B0-----:R0:W-:Y:S04]  /*18a0*/  STG.E desc[UR16][R8.64], R4 ;  /* 0x0000000408007986 */ /* 0x0011e8000c101910 */
[----:B------:R1:W-:Y:S04]  /*18b0*/  STG.E desc[UR16][R8.64+0x80], R5 ;  /* 0x0000800508007986 */ /* 0x0003e8000c101910 */
[----:B------:R2:W-:Y:S01]  /*18c0*/  STG.E desc[UR16][R10.64+0x80], R7 ;  /* 0x000080070a007986 */ /* 0x0005e2000c101910 */
[----:B0-----:R-:W-:-:S03]  /*18d0*/  IMAD.SHL.U32 R4, R2, 0x40, RZ ;  /* 0x0000004002047824 */ /* 0x001fc600078e00ff */
[----:B------:R0:W-:Y:S01]  /*18e0*/  STG.E desc[UR16][R10.64], R6 ;  /* 0x000000060a007986 */ /* 0x0001e2000c101910 */
[----:B-1----:R-:W-:-:S03]  /*18f0*/  LEA.HI.X R5, R12, UR5, RZ, 0x2, P0 ;  /* 0x000000050c057c11 */ /* 0x002fc600080f14ff */
[----:B------:R-:W1:Y:S01]  /*1900*/  LDSM.16.M88.4 R8, [R50+0x80] ;  /* 0x000080003208783b */ /* 0x000e620000000200 */
[----:B------:R-:W-:Y:S02]  /*1910*/  LEA.HI.X R2, R4, UR5, RZ, 0x2, P6 ;  /* 0x0000000504027c11 */ /* 0x000fe4000b0f14ff */
[----:B--2---:R-:W-:Y:S02]  /*1920*/  LEA R7, P6, R44, UR4, 0x2 ;  /* 0x000000042c077c11 */ /* 0x004fe4000f8c10ff */
[----:B------:R-:W-:Y:S02]  /*1930*/  IADD3 R4, P2, PT, R42, R13, RZ ;  /* 0x0000000d2a047210 */ /* 0x000fe40007f5e0ff */
[----:B------:R-:W-:Y:S01]  /*1940*/  LEA.HI.X R44, R44, UR5, RZ, 0x2, P6 ;  /* 0x000000052c2c7c11 */ /* 0x000fe2000b0f14ff */
[----:B------:R-:W2:Y:S01]  /*1950*/  LDSM.16.M88.4 R12, [R50+0x100] ;  /* 0x00010000320c783b */ /* 0x000ea20000000200 */
[C---:B0-----:R-:W-:Y:S01]  /*1960*/  IADD3 R6, P6, PT, R42.reuse, R7, RZ ;  /* 0x000000072a067210 */ /* 0x041fe20007fde0ff */
[----:B------:R-:W-:Y:S01]  /*1970*/  IMAD.X R5, RZ, RZ, R5, P2 ;  /* 0x000000ffff057224 */ /* 0x000fe200010e0605 */
[----:B------:R-:W-:-:S02]  /*1980*/  IADD3 R36, P2, PT, R42, R51, RZ ;  /* 0x000000332a247210 */ /* 0x000fc40007f5e0ff */
[----:B------:R-:W-:Y:S01]  /*1990*/  LEA R53, P0, R37, UR4, 0x8 ;  /* 0x0000000425357c11 */ /* 0x000fe2000f8040ff */
[----:B------:R-:W-:Y:S01]  /*19a0*/  IMAD.X R7, RZ, RZ, R44, P6 ;  /* 0x000000ffff077224 */ /* 0x000fe200030e062c */
[----:B------:R-:W-:Y:S02]  /*19b0*/  LEA R41, P6, R48, UR4, 0x2 ;  /* 0x0000000430297c11 */ /* 0x000fe4000f8c10ff */
[----:B------:R-:W-:Y:S02]  /*19c0*/  IADD3 R44, P4, PT, R42, R55, RZ ;  /* 0x000000372a2c7210 */ /* 0x000fe40007f9e0ff */
[----:B------:R-:W-:Y:S02]  /*19d0*/  LEA.HI.X R48, R48, UR5, RZ, 0x2, P6 ;  /* 0x0000000530307c11 */ /* 0x000fe4000b0f14ff */
[----:B------:R-:W-:Y:S01]  /*19e0*/  IADD3 R40, P6, PT, R42, R41, RZ ;  /* 0x000000292a287210 */ /* 0x000fe20007fde0ff */
[----:B------:R-:W-:-:S04]  /*19f0*/  IMAD.X R45, RZ, RZ, R28, P4 ;  /* 0x000000ffff2d7224 */ /* 0x000fc800020e061c */
[----:B------:R-:W-:Y:S01]  /*1a00*/  IMAD.X R41, RZ, RZ, R48, P6 ;  /* 0x000000ffff297224 */ /* 0x000fe200030e0630 */
[C---:B------:R-:W-:Y:S01]  /*1a10*/  IADD3 R54, P6, PT, R42.reuse, R57, RZ ;  /* 0x000000392a367210 */ /* 0x040fe20007fde0ff */
[----:B------:R-:W-:Y:S01]  /*1a20*/  IMAD.X R57, RZ, RZ, R30, P5 ;  /* 0x000000ffff397224 */ /* 0x000fe200028e061e */
[----:B------:R-:W-:-:S03]  /*1a30*/  IADD3 R46, P5, PT, R42, R31, RZ ;  /* 0x0000001f2a2e7210 */ /* 0x000fc60007fbe0ff */
[----:B------:R-:W-:Y:S01]  /*1a40*/  IMAD.X R55, RZ, RZ, R29, P6 ;  /* 0x000000ffff377224 */ /* 0x000fe200030e061d */
[C---:B------:R-:W-:Y:S01]  /*1a50*/  IADD3 R52, P6, PT, R42.reuse, R53, RZ ;  /* 0x000000352a347210 */ /* 0x040fe20007fde0ff */
[----:B------:R-:W0:Y:S01]  /*1a60*/  LDSM.16.M88.4 R28, [R50+0x300] ;  /* 0x00030000321c783b */ /* 0x000e220000000200 */
[----:B------:R-:W-:Y:S01]  /*1a70*/  IADD3 R42, P4, PT, R42, R43, RZ ;  /* 0x0000002b2a2a7210 */ /* 0x000fe20007f9e0ff */
[----:B------:R-:W-:Y:S02]  /*1a80*/  IMAD.X R47, RZ, RZ, R2, P5 ;  /* 0x000000ffff2f7224 */ /* 0x000fe400028e0602 */
[----:B------:R-:W3:Y:S02]  /*1a90*/  LDSM.16.M88.4 R48, [R50+0x380] ;  /* 0x000380003230783b */ /* 0x000ee40000000200 */
[----:B------:R-:W-:Y:S02]  /*1aa0*/  IMAD.X R43, RZ, RZ, R0, P4 ;  /* 0x000000ffff2b7224 */ /* 0x000fe400020e0600 */
[----:B-1----:R-:W-:Y:S04]  /*1ab0*/  STG.E desc[UR16][R6.64], R8 ;  /* 0x0000000806007986 */ /* 0x002fe8000c101910 */
[----:B------:R1:W-:Y:S04]  /*1ac0*/  STG.E desc[UR16][R6.64+0x80], R9 ;  /* 0x0000800906007986 */ /* 0x0003e8000c101910 */
[----:B------:R4:W-:Y:S04]  /*1ad0*/  STG.E desc[UR16][R32.64], R10 ;  /* 0x0000000a20007986 */ /* 0x0009e8000c101910 */
[----:B------:R4:W-:Y:S01]  /*1ae0*/  STG.E desc[UR16][R32.64+0x80], R11 ;  /* 0x0000800b20007986 */ /* 0x0009e2000c101910 */
[----:B-1----:R-:W-:-:S03]  /*1af0*/  IMAD.SHL.U32 R6, R37, 0x40, RZ ;  /* 0x0000004025067824 */ /* 0x002fc600078e00ff */
[----:B--2---:R4:W-:Y:S01]  /*1b00*/  STG.E desc[UR16][R34.64], R12 ;  /* 0x0000000c22007986 */ /* 0x0049e2000c101910 */
[----:B------:R-:W-:-:S03]  /*1b10*/  IMAD.X R37, RZ, RZ, R3, P2 ;  /* 0x000000ffff257224 */ /* 0x000fc600010e0603 */
[----:B------:R4:W-:Y:S01]  /*1b20*/  STG.E desc[UR16][R34.64+0x80], R13 ;  /* 0x0000800d22007986 */ /* 0x0009e2000c101910 */
[----:B------:R-:W-:-:S03]  /*1b30*/  LEA.HI.X R6, R6, UR5, RZ, 0x2, P0 ;  /* 0x0000000506067c11 */ /* 0x000fc600080f14ff */
[----:B------:R4:W-:Y:S02]  /*1b40*/  STG.E desc[UR16][R38.64], R14 ;  /* 0x0000000e26007986 */ /* 0x0009e4000c101910 */
[----:B------:R-:W-:Y:S02]  /*1b50*/  IMAD.X R53, RZ, RZ, R6, P6 ;  /* 0x000000ffff357224 */ /* 0x000fe400030e0606 */
[----:B------:R4:W-:Y:S04]  /*1b60*/  STG.E desc[UR16][R38.64+0x80], R15 ;  /* 0x0000800f26007986 */ /* 0x0009e8000c101910 */
        /* <DEDUP_REMOVED lines=12> */
[----:B0-----:R4:W-:Y:S04]  /*1c30*/  STG.E desc[UR16][R36.64], R28 ;  /* 0x0000001c24007986 */ /* 0x0019e8000c101910 */
[----:B------:R4:W-:Y:S04]  /*1c40*/  STG.E desc[UR16][R36.64+0x80], R29 ;  /* 0x0000801d24007986 */ /* 0x0009e8000c101910 */
[----:B------:R4:W-:Y:S04]  /*1c50*/  STG.E desc[UR16][R46.64], R30 ;  /* 0x0000001e2e007986 */ /* 0x0009e8000c101910 */
[----:B------:R4:W-:Y:S04]  /*1c60*/  STG.E desc[UR16][R46.64+0x80], R31 ;  /* 0x0000801f2e007986 */ /* 0x0009e8000c101910 */
[----:B---3--:R4:W-:Y:S04]  /*1c70*/  STG.E desc[UR16][R52.64], R48 ;  /* 0x0000003034007986 */ /* 0x0089e8000c101910 */
[----:B------:R4:W-:Y:S04]  /*1c80*/  STG.E desc[UR16][R52.64+0x80], R49 ;  /* 0x0000803134007986 */ /* 0x0009e8000c101910 */
[----:B------:R4:W-:Y:S04]  /*1c90*/  STG.E desc[UR16][R42.64], R50 ;  /* 0x000000322a007986 */ /* 0x0009e8000c101910 */
[----:B------:R4:W-:Y:S01]  /*1ca0*/  STG.E desc[UR16][R42.64+0x80], R51 ;  /* 0x000080332a007986 */ /* 0x0009e2000c101910 */
[----:B------:R-:W-:Y:S06]  /*1cb0*/  BAR.SYNC.DEFER_BLOCKING 0x0 ;  /* 0x0000000000007b1d */ /* 0x000fec0000010000 */
[----:B------:R-:W-:Y:S05]  /*1cc0*/  @P1 BRA `(.L_x_8) ;  /* 0x00000000009c1947 */ /* 0x000fea0003800000 */
[----:B------:R-:W-:Y:S01]  /*1cd0*/  NOP ;  /* 0x0000000000007918 */ /* 0x000fe20000000000 */
[----:B------:R-:W-:Y:S01]  /*1ce0*/  UMOV UR4, 0x50 ;  /* 0x0000005000047882 */ /* 0x000fe20000000000 */
[----:B------:R-:W-:Y:S01]  /*1cf0*/  IMAD.U32 R0, RZ, RZ, UR15 ;  /* 0x0000000fff007e24 */ /* 0x000fe2000f8e00ff */
[----:B------:R-:W-:Y:S01]  /*1d00*/  ULEA UR13, UR13, UR4, 0x18 ;  /* 0x000000040d0d7291 */ /* 0x000fe2000f8ec0ff */
[----:B------:R-:W-:Y:S02]  /*1d10*/  IMAD.MOV.U32 R3, RZ, RZ, 0x3 ;  /* 0x00000003ff037424 */ /* 0x000fe400078e00ff */
[----:B------:R-:W-:Y:S01]  /*1d20*/  IMAD.MOV.U32 R7, RZ, RZ, 0x1 ;  /* 0x00000001ff077424 */ /* 0x000fe200078e00ff */
[----:B------:R-:W-:-:S04]  /*1d30*/  LOP3.LUT R0, R0, 0xffff, RZ, 0xc0, !PT ;  /* 0x0000ffff00007812 */ /* 0x000fc800078ec0ff */
[----:B------:R-:W-:Y:S01]  /*1d40*/  SHF.R.U32.HI R0, RZ, 0x5, R0 ;  /* 0x00000005ff007819 */ /* 0x000fe20000011600 */
[----:B----4-:R-:W0:Y:S04]  /*1d50*/  LDS R5, [UR13] ;  /* 0x0000000dff057984 */ /* 0x010e280008000800 */
[----:B------:R-:W-:Y:S01]  /*1d60*/  VIADD R2, R0, 0x10 ;  /* 0x0000001000027836 */ /* 0x000fe20000000000 */
[----:B------:R-:W-:-:S04]  /*1d70*/  SHF.L.U32 R0, R3, R0, RZ ;  /* 0x0000000003007219 */ /* 0x000fc800000006ff */
[----:B------:R-:W-:-:S04]  /*1d80*/  SHF.L.U32 R3, R7, R2, RZ ;  /* 0x0000000207037219 */ /* 0x000fc800000006ff */
[----:B------:R-:W-:-:S04]  /*1d90*/  LOP3.LUT R0, R3, R0, RZ, 0xfc, !PT ;  /* 0x0000000003007212 */ /* 0x000fc800078efcff */
[C---:B------:R-:W-:Y:S02]  /*1da0*/  LOP3.LUT R2, R0.reuse, 0xffff, RZ, 0xc0, !PT ;  /* 0x0000ffff00027812 */ /* 0x040fe400078ec0ff */
[----:B0-----:R-:W-:-:S04]  /*1db0*/  LOP3.LUT R3, R0, 0xffff, R5, 0x80, !PT ;  /* 0x0000ffff00037812 */ /* 0x001fc800078e8005 */
[----:B------:R-:W-:-:S13]  /*1dc0*/  ISETP.NE.AND P0, PT, R3, R2, PT ;  /* 0x000000020300720c */ /* 0x000fda0003f05270 */
[----:B------:R-:W-:Y:S05]  /*1dd0*/  @P0 BRA `(.L_x_9) ;  /* 0x0000000000500947 */ /* 0x000fea0003800000 */
[----:B------:R-:W-:Y:S02]  /*1de0*/  SHF.R.U32.HI R5, RZ, 0x10, R5 ;  /* 0x00000010ff057819 */ /* 0x000fe40000011605 */
[----:B------:R-:W-:-:S04]  /*1df0*/  SHF.R.U32.HI R2, RZ, 0x10, R0 ;  /* 0x00000010ff027819 */ /* 0x000fc80000011600 */
[----:B------:R-:W-:-:S04]  /*1e00*/  LOP3.LUT R5, R5, R2, RZ, 0xc0, !PT ;  /* 0x0000000205057212 */ /* 0x000fc800078ec0ff */
[----:B------:R-:W-:-:S13]  /*1e10*/  ISETP.NE.AND P0, PT, R5, R2, PT ;  /* 0x000000020500720c */ /* 0x000fda0003f05270 */
[----:B------:R-:W-:Y:S05]  /*1e20*/  @P0 BRA `(.L_x_10) ;  /* 0x0000000000300947 */ /* 0x000fea0003800000 */
[----:B------:R-:W-:Y:S01]  /*1e30*/  R2UR UR4, R0 ;  /* 0x00000000000472ca */ /* 0x000fe200000e0000 */
[----:B------:R-:W-:Y:S01]  /*1e40*/  VOTEU.ANY UR5, UPT, PT ;  /* 0x0000000000057886 */ /* 0x000fe200038e0100 */
[----:B------:R-:W0:Y:S01]  /*1e50*/  S2R R0, SR_LANEID ;  /* 0x0000000000007919 */ /* 0x000e220000000000 */
[----:B------:R-:W-:-:S10]  /*1e60*/  UFLO.U32 UR5, UR5 ;  /* 0x00000005000572bd */ /* 0x000fd400080e0000 */
[----:B------:R-:W-:-:S06]  /*1e70*/  ULOP3.LUT UR4, URZ, UR4, URZ, 0x33, !UPT ;  /* 0x00000004ff047292 */ /* 0x000fcc000f8e33ff */
[----:B------:R-:W-:-:S04]  /*1e80*/  IMAD.U32 R2, RZ, RZ, UR4 ;  /* 0x00000004ff027e24 */ /* 0x000fc8000f8e00ff */
[----:B------:R-:W1:Y:S02]  /*1e90*/  REDUX UR6, R2 ;  /* 0x00000000020673c4 */ /* 0x000e640000000000 */
[----:B------:R2:W-:Y:S01]  /*1ea0*/  UTCATOMSWS.AND URZ, UR4 ;  /* 0x0000000400ff79e3 */ /* 0x0005e20008000000 */
[----:B0-----:R-:W-:Y:S01]  /*1eb0*/  ISETP.EQ.U32.AND P0, PT, R0, UR5, PT ;  /* 0x0000000500007c0c */ /* 0x001fe2000bf02070 */
[----:B-1----:R-:W-:-:S12]  /*1ec0*/  IMAD.U32 R0, RZ, RZ, UR6 ;  /* 0x00000006ff007e24 */ /* 0x002fd8000f8e00ff */
[----:B------:R2:W-:Y:S01]  /*1ed0*/  @P0 ATOMS.AND RZ, [UR13], R0 ;  /* 0x00000000ffff098c */ /* 0x0005e2000a80000d */
[----:B------:R-:W-:Y:S05]  /*1ee0*/  BRA `(.L_x_8) ;  /* 0x0000000000147947 */ /* 0x000fea0003800000 */
.L_x_10:
[----:B------:R-:W-:-:S07]  /*1ef0*/  MOV R2, 0x1f10 ;  /* 0x00001f1000027802 */ /* 0x000fce0000000f00 */
[----:B------:R-:W-:Y:S05]  /*1f00*/  CALL.REL.NOINC `($__internal_0_$__cuda_sm10x_tcgen05_guardrail_trap_col_being_dealloced_not_returned_by_alloc) ;  /* 0x0000000000207944 */ /* 0x000fea0003c00000 */
[----:B------:R-:W-:Y:S05]  /*1f10*/  BRA `(.L_x_8) ;  /* 0x0000000000087947 */ /* 0x000fea0003800000 */
.L_x_9:
[----:B------:R-:W-:-:S07]  /*1f20*/  MOV R2, 0x1f40 ;  /* 0x00001f4000027802 */ /* 0x000fce0000000f00 */
[----:B------:R-:W-:Y:S05]  /*1f30*/  CALL.REL.NOINC `($__internal_2_$__cuda_sm10x_tcgen05_guardrail_trap_unallocated_columns_being_dealloced) ;  /* 0x00000000002c7944 */ /* 0x000fea0003c00000 */
.L_x_8:
[----:B------:R-:W-:Y:S01]  /*1f40*/  NOP ;  /* 0x0000000000007918 */ /* 0x000fe20000000000 */
[----:B--2---:R-:W-:Y:S05]  /*1f50*/  EXIT ;  /* 0x000000000000794d */ /* 0x004fea0003800000 */
.L_x_7:
[----:B------:R-:W0:Y:S02]  /*1f60*/  SYNCS.PHASECHK.TRANS64.TRYWAIT P0, [UR14+0x2000], RZ ;  /* 0x002000ffff0075a7 */ /* 0x000e24000800110e */
[----:B0-----:R-:W-:Y:S05]  /*1f70*/  @!P0 BRA `(.L_x_7) ;  /* 0xfffffffc00f88947 */ /* 0x001fea000383ffff */
[----:B------:R-:W-:Y:S05]  /*1f80*/  BRA `(.L_x_11) ;  /* 0xfffffff400007947 */ /* 0x000fea000383ffff */
        .weak           $__internal_0_$__cuda_sm10x_tcgen05_guardrail_trap_col_being_dealloced_not_returned_by_alloc
        .type           $__internal_0_$__cuda_sm10x_tcgen05_guardrail_trap_col_being_dealloced_not_returned_by_alloc,@function
        .size           $__internal_0_$__cuda_sm10x_tcgen05_guardrail_trap_col_being_dealloced_not_returned_by_alloc,($__internal_1_$__cuda_sm10x_tcgen05_guardrail_trap_phase_invalid_during_alloc - $__internal_0_$__cuda_sm10x_tcgen05_guardrail_trap_col_being_dealloced_not_returned_by_alloc)
$__internal_0_$__cuda_sm10x_tcgen05_guardrail_trap_col_being_dealloced_not_returned_by_alloc:
[----:B------:R-:W-:Y:S05]  /*1f90*/  BPT.TRAP 0x1 ;  /* 0x000000040000795c */ /* 0x000fea0000300000 */
[----:B------:R-:W-:-:S04]  /*1fa0*/  IMAD.MOV.U32 R3, RZ, RZ, 0x0 ;  /* 0x00000000ff037424 */ /* 0x000fc800078e00ff */
[----:B------:R-:W-:Y:S05]  /*1fb0*/  RET.REL.NODEC R2 `(gluon_mma) ;  /* 0xffffffe002107950 */ /* 0x000fea0003c3ffff */
        .weak           $__internal_1_$__cuda_sm10x_tcgen05_guardrail_trap_phase_invalid_during_alloc
        .type           $__internal_1_$__cuda_sm10x_tcgen05_guardrail_trap_phase_invalid_during_alloc,@function
        .size           $__internal_1_$__cuda_sm10x_tcgen05_guardrail_trap_phase_invalid_during_alloc,($__internal_2_$__cuda_sm10x_tcgen05_guardrail_trap_unallocated_columns_being_dealloced - $__internal_1_$__cuda_sm10x_tcgen05_guardrail_trap_phase_invalid_during_alloc)
$__internal_1_$__cuda_sm10x_tcgen05_guardrail_trap_phase_invalid_during_alloc:
[----:B------:R-:W-:Y:S05]  /*1fc0*/  BPT.TRAP 0x1 ;  /* 0x000000040000795c */ /* 0x000fea0000300000 */
[----:B------:R-:W-:-:S04]  /*1fd0*/  IMAD.MOV.U32 R3, RZ, RZ, 0x0 ;  /* 0x00000000ff037424 */ /* 0x000fc800078e00ff */
[----:B------:R-:W-:Y:S05]  /*1fe0*/  RET.REL.NODEC R2 `(gluon_mma) ;  /* 0xffffffe002047950 */ /* 0x000fea0003c3ffff */
        .weak           $__internal_2_$__cuda_sm10x_tcgen05_guardrail_trap_unallocated_columns_being_dealloced
        .type           $__internal_2_$__cuda_sm10x_tcgen05_guardrail_trap_unallocated_columns_being_dealloced,@function
        .size           $__internal_2_$__cuda_sm10x_tcgen05_guardrail_trap_unallocated_columns_being_dealloced,(.L_x_15 - $__internal_2_$__cuda_sm10x_tcgen05_guardrail_trap_unallocated_columns_being_dealloced)
$__internal_2_$__cuda_sm10x_tcgen05_guardrail_trap_unallocated_columns_being_dealloced:
[----:B------:R-:W-:Y:S05]  /*1ff0*/  BPT.TRAP 0x1 ;  /* 0x000000040000795c */ /* 0x000fea0000300000 */
[----:B------:R-:W-:-:S04]  /*2000*/  IMAD.MOV.U32 R3, RZ, RZ, 0x0 ;  /* 0x00000000ff037424 */ /* 0x000fc800078e00ff */
[----:B------:R-:W-:Y:S05]  /*2010*/  RET.REL.NODEC R2 `(gluon_mma) ;  /* 0xffffffdc02f87950 */ /* 0x000fea0003c3ffff */
.L_x_12:
[----:B------:R-:W-:-:S00]  /*2020*/  BRA `(.L_x_12) ;  /* 0xfffffffc00fc7947 */ /* 0x000fc0000383ffff */
[----:B------:R-:W-:-:S00]  /*2030*/  NOP ;  /* 0x0000000000007918 */ /* 0x000fc00000000000 */
        /* <DEDUP_REMOVED lines=12> */
.L_x_15:


//--------------------- .nv.shared.gluon_mma      --------------------------
	.section	.nv.shared.gluon_mma,"aw",@nobits
	.sectionflags	@""
	.align	16
	.zero		1024


//--------------------- .nv.shared.reserved.0     --------------------------
	.section	.nv.shared.reserved.0,"aw",@nobits
	.align	8
	.weak		__nv_reservedSMEM_offset_0_alias
	.size		__nv_reservedSMEM_offset_0_alias, 0, 64
	.other		__nv_reservedSMEM_offset_0_alias,@"STO_CUDA_RESERVED_SHARED STV_DEFAULT"
__nv_reservedSMEM_offset_0_alias:
	.zero		0
.nv.shared.reserved.0:
	.zero		64
	.weak		__nv_reservedSMEM_allocation_phase
	.type		__nv_reservedSMEM_allocation_phase,@object
	.size		__nv_reservedSMEM_allocation_phase,(.L_0 - __nv_reservedSMEM_allocation_phase)
__nv_reservedSMEM_allocation_phase:
	.zero		1
.L_0:
	.zero		7
	.weak		__nv_reservedSMEM_devtool_atexit_pc
	.type		__nv_reservedSMEM_devtool_atexit_pc,@object
	.size		__nv_reservedSMEM_devtool_atexit_pc,(__nv_reservedSMEM_allocation_mask - __nv_reservedSMEM_devtool_atexit_pc)
__nv_reservedSMEM_devtool_atexit_pc:
	.zero		8
	.weak		__nv_reservedSMEM_allocation_mask
	.type		__nv_reservedSMEM_allocation_mask,@object
	.size		__nv_reservedSMEM_allocation_mask,(.L_2 - __nv_reservedSMEM_allocation_mask)
__nv_reservedSMEM_allocation_mask:
	.zero		4
.L_2:


//--------------------- .nv.constant0.gluon_mma   --------------------------
	.section	.nv.constant0.gluon_mma,"a",@progbits
	.sectionflags	@""
	.align	4
.nv.constant0.gluon_mma:
	.zero		936


//--------------------- SYMBOLS --------------------------

	.type		.nv.reservedSmem.offset0,@object
	.size		.nv.reservedSmem.offset0,0x4
	.type		.nv.reservedSmem.cap,@object
	.size		.nv.reservedSmem.cap,0x4
